def gluon_wgmma(
    a_ptr,
    b_ptr,
    c_ptr,
    M,
    N,
    K,
    stride_am,
    stride_bk,
    stride_cm,
    BLOCK_M: gl.constexpr,
    BLOCK_N: gl.constexpr,
    BLOCK_K: gl.constexpr,
    DTYPE: gl.constexpr,
    A_LAYOUT: gl.constexpr,
    B_LAYOUT: gl.constexpr,
    C_LAYOUT: gl.constexpr,
    B_SHAPE: gl.constexpr,
    TRANS_B: gl.constexpr,
    NUM_BUFFERS: gl.constexpr,
    NUM_WARPS: gl.constexpr,
):
    a_desc = tma.make_tensor_descriptor(
        a_ptr, [M, K], [stride_am, 1], [BLOCK_M, BLOCK_K], A_LAYOUT
    )
    b_desc = tma.make_tensor_descriptor(
        b_ptr,
        [N, K] if TRANS_B else [K, N],
        [stride_bk, 1],
        B_SHAPE,
        B_LAYOUT,
    )
    c_desc = tma.make_tensor_descriptor(
        c_ptr, [M, N], [stride_cm, 1], [BLOCK_M, BLOCK_N], C_LAYOUT
    )

    a_bufs = gl.allocate_shared_memory(
        DTYPE, [NUM_BUFFERS, BLOCK_M, BLOCK_K], A_LAYOUT
    )
    b_bufs = gl.allocate_shared_memory(DTYPE, [NUM_BUFFERS] + B_SHAPE, B_LAYOUT)

    pid_m = gl.program_id(0)
    pid_n = gl.program_id(1)
    off_m = pid_m * BLOCK_M
    off_n = pid_n * BLOCK_N

    mma_layout: gl.constexpr = pick_wgmma_layout(DTYPE, BLOCK_M, BLOCK_N, NUM_WARPS)
    acc = warpgroup_mma_init(
        gl.zeros((BLOCK_M, BLOCK_N), dtype=gl.float32, layout=mma_layout)
    )

    bars = gl.allocate_shared_memory(
        gl.int64, [NUM_BUFFERS, 1], mbarrier.MBarrierLayout()
    )
    for i in gl.static_range(NUM_BUFFERS):
        mbarrier.init(bars.index(i), count=1)
    idx = 0
    phase = 0

    for k in range(0, K, BLOCK_K):
        a = a_bufs.index(idx)
        b = b_bufs.index(idx)
        bar = bars.index(idx)
        mbarrier.expect(bar, a_desc.block_type.nbytes + b_desc.block_type.nbytes)
        tma.async_copy_global_to_shared(a_desc, [off_m, k], bar, a)
        tma.async_copy_global_to_shared(
            b_desc, [off_n, k] if TRANS_B else [k, off_n], bar, b
        )
        mbarrier.wait(bar, phase=phase)

        if TRANS_B:
            b = b.permute((1, 0))
        acc = warpgroup_mma_wait(num_outstanding=0, deps=(acc,))
        acc = warpgroup_mma(a, b, acc, is_async=True)

        idx += 1
        if idx == NUM_BUFFERS:
            idx = 0
            phase ^= 1

    acc = warpgroup_mma_wait(num_outstanding=0, deps=(acc,))
    for i in gl.static_range(NUM_BUFFERS):
        mbarrier.invalidate(bars.index(i))

    c_smem = gl.allocate_shared_memory(DTYPE, [BLOCK_M, BLOCK_N], C_LAYOUT)
    c_smem.store(acc.to(DTYPE))
    fence_async_shared()
    tma.async_copy_shared_to_global(c_desc, [off_m, off_n], c_smem)
    tma.store_wait(pendings=0)

# config = {"BLOCK_K": 128, "BLOCK_M": 256, "BLOCK_N": 256, "arch": "sm_90", "dtype": "fp16", "num_buffers": 1, "num_warps": 4, "trans_b": 1}
# arch = sm_90


// ===== COMPILED SASS (sm_90a) =====

	.target	sm_90a

	.elftype	@"ET_EXEC"


//--------------------- .note.nv.tkinfo           --------------------------
	.section	.note.nv.tkinfo,"",@"SHT_NOTE"
	.sectionflags	@"SHF_NOTE_NV_TKINFO"
	.tkinfo
        /*0018*/ 	.word	0x00000002
        /*0030*/ 	.string	""
        /*0030*/ 	.string	"ptxas"
        /*0030*/ 	.string	"Cuda compilation tools, release 13.0, V13.0.88"
        /*0030*/ 	.string	"Build cuda_13.0.r13.0/compiler.36424714_0"
        /*0030*/ 	.string	"-v  -suppress-debug-info  -lineinfo  -arch sm_90a "



//--------------------- .note.nv.cuinfo           --------------------------
	.section	.note.nv.cuinfo,"",@"SHT_NOTE"
	.sectionflags	@"SHF_NOTE_NV_CUINFO"
        /*0018*/ 	.short	0x0002
        /*001a*/ 	.short	0x005a
        /*001c*/ 	.short	0x0082
	.zero		2


//--------------------- .nv.info                  --------------------------
	.section	.nv.info,"",@"SHT_CUDA_INFO"
	.align	4


	//----- nvinfo : EIATTR_REGCOUNT
	.align		4
        /*0000*/ 	.byte	0x04, 0x2f
        /*0002*/ 	.short	(.L_1 - .L_0)
	.align		4
.L_0:
        /*0004*/ 	.word	index@(gluon_wgmma)
        /*0008*/ 	.word	0x000000ff


	//----- nvinfo : EIATTR_FRAME_SIZE
	.align		4
.L_1:
        /*000c*/ 	.byte	0x04, 0x11
        /*000e*/ 	.short	(.L_3 - .L_2)
	.align		4
.L_2:
        /*0010*/ 	.word	index@(gluon_wgmma)
        /*0014*/ 	.word	0x000008e0


	//----- nvinfo : EIATTR_MIN_STACK_SIZE
	.align		4
.L_3:
        /*0018*/ 	.byte	0x04, 0x12
        /*001a*/ 	.short	(.L_5 - .L_4)
	.align		4
.L_4:
        /*001c*/ 	.word	index@(gluon_wgmma)
        /*0020*/ 	.word	0x000008e0
.L_5:


//--------------------- .nv.compat                --------------------------
	.section	.nv.compat,"",@"SHT_CUDA_COMPAT_INFO"
	.align	4
        /*0000*/ 	.byte	0x02, 0x09, 0x01, 0x00, 0x02, 0x02, 0x04, 0x00, 0x02, 0x05, 0x05, 0x00, 0x03, 0x07, 0x01, 0x01
        /*0010*/ 	.byte	0x02, 0x03, 0x03, 0x00, 0x02, 0x06, 0x01, 0x00, 0x04, 0x0b, 0x08, 0x00, 0x00, 0x00, 0x00, 0x00
        /*0020*/ 	.byte	0x00, 0x00, 0x00, 0x00


//--------------------- .nv.info.gluon_wgmma      --------------------------
	.section	.nv.info.gluon_wgmma,"",@"SHT_CUDA_INFO"
	.sectionflags	@""
	.align	4


	//----- nvinfo : EIATTR_CUDA_API_VERSION
	.align		4
        /*0000*/ 	.byte	0x04, 0x37
        /*0002*/ 	.short	(.L_7 - .L_6)
.L_6:
        /*0004*/ 	.word	0x00000082


	//----- nvinfo : EIATTR_KPARAM_INFO
	.align		4
.L_7:
        /*0008*/ 	.byte	0x04, 0x17
        /*000a*/ 	.short	(.L_9 - .L_8)
.L_8:
        /*000c*/ 	.word	0x00000000
        /*0010*/ 	.short	0x000a
        /*0012*/ 	.short	0x0048
        /*0014*/ 	.byte	0x00, 0xf4, 0x21, 0x00


	//----- nvinfo : EIATTR_KPARAM_INFO
	.align		4
.L_9:
        /*0018*/ 	.byte	0x04, 0x17
        /*001a*/ 	.short	(.L_11 - .L_10)
.L_10:
        /*001c*/ 	.word	0x00000000
        /*0020*/ 	.short	0x0009
        /*0022*/ 	.short	0x0040
        /*0024*/ 	.byte	0x00, 0xf4, 0x21, 0x00


	//----- nvinfo : EIATTR_KPARAM_INFO
	.align		4
.L_11:
        /*0028*/ 	.byte	0x04, 0x17
        /*002a*/ 	.short	(.L_13 - .L_12)
.L_12:
        /*002c*/ 	.word	0x00000000
        /*0030*/ 	.short	0x0008
        /*0032*/ 	.short	0x0038
        /*0034*/ 	.byte	0x00, 0xf0, 0x21, 0x00


	//----- nvinfo : EIATTR_KPARAM_INFO
	.align		4
.L_13:
        /*0038*/ 	.byte	0x04, 0x17
        /*003a*/ 	.short	(.L_15 - .L_14)
.L_14:
        /*003c*/ 	.word	0x00000000
        /*0040*/ 	.short	0x0007
        /*0042*/ 	.short	0x0030
        /*0044*/ 	.byte	0x00, 0xf0, 0x21, 0x00


	//----- nvinfo : EIATTR_KPARAM_INFO
	.align		4
.L_15:
        /*0048*/ 	.byte	0x04, 0x17
        /*004a*/ 	.short	(.L_17 - .L_16)
.L_16:
        /*004c*/ 	.word	0x00000000
        /*0050*/ 	.short	0x0006
        /*0052*/ 	.short	0x0028
        /*0054*/ 	.byte	0x00, 0xf0, 0x21, 0x00


	//----- nvinfo : EIATTR_KPARAM_INFO
	.align		4
.L_17:
        /*0058*/ 	.byte	0x04, 0x17
        /*005a*/ 	.short	(.L_19 - .L_18)
.L_18:
        /*005c*/ 	.word	0x00000000
        /*0060*/ 	.short	0x0005
        /*0062*/ 	.short	0x0020
        /*0064*/ 	.byte	0x00, 0xf0, 0x11, 0x00


	//----- nvinfo : EIATTR_KPARAM_INFO
	.align		4
.L_19:
        /*0068*/ 	.byte	0x04, 0x17
        /*006a*/ 	.short	(.L_21 - .L_20)
.L_20:
        /*006c*/ 	.word	0x00000000
        /*0070*/ 	.short	0x0004
        /*0072*/ 	.short	0x001c
        /*0074*/ 	.byte	0x00, 0xf0, 0x11, 0x00


	//----- nvinfo : EIATTR_KPARAM_INFO
	.align		4
.L_21:
        /*0078*/ 	.byte	0x04, 0x17
        /*007a*/ 	.short	(.L_23 - .L_22)
.L_22:
        /*007c*/ 	.word	0x00000000
        /*0080*/ 	.short	0x0003
        /*0082*/ 	.short	0x0018
        /*0084*/ 	.byte	0x00, 0xf0, 0x11, 0x00


	//----- nvinfo : EIATTR_KPARAM_INFO
	.align		4
.L_23:
        /*0088*/ 	.byte	0x04, 0x17
        /*008a*/ 	.short	(.L_25 - .L_24)
.L_24:
        /*008c*/ 	.word	0x00000000
        /*0090*/ 	.short	0x0002
        /*0092*/ 	.short	0x0010
        /*0094*/ 	.byte	0x00, 0xf4, 0x21, 0x00


	//----- nvinfo : EIATTR_KPARAM_INFO
	.align		4
.L_25:
        /*0098*/ 	.byte	0x04, 0x17
        /*009a*/ 	.short	(.L_27 - .L_26)
.L_26:
        /*009c*/ 	.word	0x00000000
        /*00a0*/ 	.short	0x0001
        /*00a2*/ 	.short	0x0008
        /*00a4*/ 	.byte	0x00, 0xf4, 0x21, 0x00


	//----- nvinfo : EIATTR_KPARAM_INFO
	.align		4
.L_27:
        /*00a8*/ 	.byte	0x04, 0x17
        /*00aa*/ 	.short	(.L_29 - .L_28)
.L_28:
        /*00ac*/ 	.word	0x00000000
        /*00b0*/ 	.short	0x0000
        /*00b2*/ 	.short	0x0000
        /*00b4*/ 	.byte	0x00, 0xf4, 0x21, 0x00


	//----- nvinfo : EIATTR_SPARSE_MMA_MASK
	.align		4
.L_29:
        /*00b8*/ 	.byte	0x03, 0x50
        /*00ba*/ 	.short	0x0000


	//----- nvinfo : EIATTR_MAXREG_COUNT
	.align		4
        /*00bc*/ 	.byte	0x03, 0x1b
        /*00be*/ 	.short	0x00ff


	//----- nvinfo : EIATTR_NUM_BARRIERS
	.align		4
        /*00c0*/ 	.byte	0x02, 0x4c
        /*00c2*/ 	.byte	0x01
	.zero		1


	//----- nvinfo : EIATTR_ANNOTATIONS
	.align		4
        /*00c4*/ 	.byte	0x04, 0x55
        /*00c6*/ 	.short	(.L_31 - .L_30)


	//   ....[0]....
.L_30:
        /*00c8*/ 	.word	0x00000001
        /*00cc*/ 	.byte	0xc0, 0x11, 0x00, 0x00, 0x01, 0x00, 0x00, 0x00, 0x00, 0x12, 0x00, 0x00, 0x01, 0x00, 0x00, 0x00
        /* <DEDUP_REMOVED lines=981> */
        /*3e2c*/ 	.byte	0xf0, 0xc6, 0x00, 0x00, 0x01, 0x00, 0x00, 0x00, 0x00, 0xc7, 0x00, 0x00


	//----- nvinfo : EIATTR_MERCURY_ISA_VERSION
	.align		4
.L_31:
        /*3e38*/ 	.byte	0x03, 0x5f
        /*3e3a*/ 	.short	0x0101


	//----- nvinfo : EIATTR_INT_WARP_WIDE_INSTR_OFFSETS
	.align		4
        /*3e3c*/ 	.byte	0x04, 0x31
        /*3e3e*/ 	.short	(.L_33 - .L_32)


	//   ....[0]....
.L_32:
        /*3e40*/ 	.word	0x00002e20


	//   ....[1]....
        /*3e44*/ 	.word	0x00002eb0


	//   ....[2]....
        /*3e48*/ 	.word	0x00005030


	//   ....[3]....
        /*3e4c*/ 	.word	0x00005050


	//   ....[4]....
        /*3e50*/ 	.word	0x00005140


	//   ....[5]....
        /*3e54*/ 	.word	0x00005170


	//----- nvinfo : EIATTR_COOP_GROUP_MASK_REGIDS
	.align		4
.L_33:
        /*3e58*/ 	.byte	0x04, 0x29
        /*3e5a*/ 	.short	(.L_35 - .L_34)


	//   ....[0]....
.L_34:
        /*3e5c*/ 	.word	0xffffffff


	//   ....[1]....
        /*3e60*/ 	.word	0xffffffff


	//   ....[2]....
        /*3e64*/ 	.word	0xffffffff


	//----- nvinfo : EIATTR_COOP_GROUP_INSTR_OFFSETS
	.align		4
.L_35:
        /*3e68*/ 	.byte	0x04, 0x28
        /*3e6a*/ 	.short	(.L_37 - .L_36)


	//   ....[0]....
.L_36:
        /*3e6c*/ 	.word	0x00000180


	//   ....[1]....
        /*3e70*/ 	.word	0x00000740


	//   ....[2]....
        /*3e74*/ 	.word	0x00000d50


	//----- nvinfo : EIATTR_MBARRIER_INSTR_OFFSETS
	.align		4
.L_37:
        /*3e78*/ 	.byte	0x04, 0x39
        /*3e7a*/ 	.short	(.L_39 - .L_38)


	//   ....[0]....
.L_38:
        /*3e7c*/ 	.word	0x00002f70
        /*3e80*/ 	.word	0x000000ff
        /*3e84*/ 	.word	0x00020000
        /*3e88*/ 	.short	0x0100
        /*3e8a*/ 	.byte	0x3c
	.zero		1


	//   ....[1]....
        /*3e8c*/ 	.word	0x00005220
        /*3e90*/ 	.word	0x000000ff
        /*3e94*/ 	.word	0x00020000
        /*3e98*/ 	.short	0x010a
        /*3e9a*/ 	.byte	0x3c
	.zero		1


	//   ....[2]....
        /*3e9c*/ 	.word	0x00008a40
        /*3ea0*/ 	.word	0x000000ff
        /*3ea4*/ 	.word	0x00020000
        /*3ea8*/ 	.short	0x0108
        /*3eaa*/ 	.byte	0x3c
	.zero		1


	//   ....[3]....
        /*3eac*/ 	.word	0x0000cc10
        /*3eb0*/ 	.word	0x000000ff
        /*3eb4*/ 	.word	0x00020000
        /*3eb8*/ 	.short	0x010a
        /*3eba*/ 	.byte	0x3c
	.zero		1


	//----- nvinfo : EIATTR_NUM_MBARRIERS
	.align		4
.L_39:
        /*3ebc*/ 	.byte	0x03, 0x38
        /*3ebe*/ 	.short	0x0001


	//----- nvinfo : EIATTR_EXIT_INSTR_OFFSETS
	.align		4
        /*3ec0*/ 	.byte	0x04, 0x1c
        /*3ec2*/ 	.short	(.L_41 - .L_40)


	//   ....[0]....
.L_40:
        /*3ec4*/ 	.word	0x0000cc00


	//----- nvinfo : EIATTR_REQNTID
	.align		4
.L_41:
        /*3ec8*/ 	.byte	0x04, 0x10
        /*3eca*/ 	.short	(.L_43 - .L_42)
.L_42:
        /*3ecc*/ 	.word	0x00000080
        /*3ed0*/ 	.word	0x00000001
        /*3ed4*/ 	.word	0x00000001


	//----- nvinfo : EIATTR_CRS_STACK_SIZE
	.align		4
.L_43:
        /*3ed8*/ 	.byte	0x04, 0x1e
        /*3eda*/ 	.short	(.L_45 - .L_44)
.L_44:
        /*3edc*/ 	.word	0x00000000


	//----- nvinfo : EIATTR_CBANK_PARAM_SIZE
	.align		4
.L_45:
        /*3ee0*/ 	.byte	0x03, 0x19
        /*3ee2*/ 	.short	0x0050


	//----- nvinfo : EIATTR_PARAM_CBANK
	.align		4
        /*3ee4*/ 	.byte	0x04, 0x0a
        /*3ee6*/ 	.short	(.L_47 - .L_46)
	.align		4
.L_46:
        /*3ee8*/ 	.word	index@(.nv.constant0.gluon_wgmma)
        /*3eec*/ 	.short	0x0210
        /*3eee*/ 	.short	0x0050


	//----- nvinfo : EIATTR_SW_WAR
	.align		4
.L_47:
        /*3ef0*/ 	.byte	0x04, 0x36
        /*3ef2*/ 	.short	(.L_49 - .L_48)
.L_48:
        /*3ef4*/ 	.word	0x00000008
.L_49:


//--------------------- .nv.callgraph             --------------------------
	.section	.nv.callgraph,"",@"SHT_CUDA_CALLGRAPH"
	.align	4
	.sectionentsize	8
	.align		4
        /*0000*/ 	.word	0x00000000
	.align		4
        /*0004*/ 	.word	0xffffffff
	.align		4
        /*0008*/ 	.word	0x00000000
	.align		4
        /*000c*/ 	.word	0xfffffffe
	.align		4
        /*0010*/ 	.word	0x00000000
	.align		4
        /*0014*/ 	.word	0xfffffffd
	.align		4
        /*0018*/ 	.word	0x00000000
	.align		4
        /*001c*/ 	.word	0xfffffffc


//--------------------- .text.gluon_wgmma         --------------------------
	.section	.text.gluon_wgmma,"ax",@progbits
	.align	128
        .global         gluon_wgmma
        .type           gluon_wgmma,@function
        .size           gluon_wgmma,(.L_x_52 - gluon_wgmma)
        .other          gluon_wgmma,@"STO_CUDA_ENTRY STV_DEFAULT"
gluon_wgmma:
.text.gluon_wgmma:
[----:B------:R-:W1:Y:S01]  /*0000*/  LDC R1, c[0x0][0x28] ;  /* 0x00000a00ff017b82 */ /* 0x000e620000000800 */
[----:B------:R-:W2:Y:S07]  /*0010*/  S2R R247, SR_TID.X ;  /* 0x0000000000f77919 */ /* 0x000eae0000002100 */
[----:B------:R-:W3:Y:S01]  /*0020*/  S2UR UR4, SR_CgaCtaId ;  /* 0x00000000000479c3 */ /* 0x000ee20000008800 */
[----:B------:R-:W-:Y:S01]  /*0030*/  MOV R2, 0x400 ;  /* 0x0000040000027802 */ /* 0x000fe20000000f00 */
[----:B------:R-:W-:Y:S01]  /*0040*/  BSSY B0, `(.L_x_0) ;  /* 0x0000021000007945 */ /* 0x000fe20003800000 */
[----:B------:R-:W4:Y:S01]  /*0050*/  S2R R0, SR_CTAID.Y ;  /* 0x0000000000007919 */ /* 0x000f220000002600 */
[----:B-1----:R-:W-:Y:S01]  /*0060*/  VIADD R1, R1, 0xfffff720 ;  /* 0xfffff72001017836 */ /* 0x002fe20000000000 */
[----:B------:R-:W-:Y:S01]  /*0070*/  R2UR UR60, R2 ;  /* 0x00000000023c72ca */ /* 0x000fe200000e0000 */
[----:B------:R-:W4:Y:S02]  /*0080*/  S2R R9, SR_CTAID.Z ;  /* 0x0000000000097919 */ /* 0x000f240000002700 */
[----:B------:R-:W1:Y:S01]  /*0090*/  LDC R4, c[0x0][0xc] ;  /* 0x00000300ff047b82 */ /* 0x000e620000000800 */
[----:B------:R-:W1:Y:S07]  /*00a0*/  S2R R7, SR_CTAID.X ;  /* 0x0000000000077919 */ /* 0x000e6e0000002500 */
[----:B------:R-:W4:Y:S08]  /*00b0*/  LDC R6, c[0x0][0x10] ;  /* 0x00000400ff067b82 */ /* 0x000f300000000800 */
[----:B------:R-:W5:Y:S01]  /*00c0*/  LDC R13, c[0x0][0x228] ;  /* 0x00008a00ff0d7b82 */ /* 0x000f620000000800 */
[----:B---3--:R-:W-:Y:S01]  /*00d0*/  ULEA UR60, UR4, UR60, 0x18 ;  /* 0x0000003c043c7291 */ /* 0x008fe2000f8ec03f */
[----:B--2---:R-:W-:-:S06]  /*00e0*/  LOP3.LUT R12, R247, 0x7f, RZ, 0xc0, !PT ;  /* 0x0000007ff70c7812 */ /* 0x004fcc00078ec0ff */
[----:B------:R-:W2:Y:S01]  /*00f0*/  LDC R18, c[0x0][0x230] ;  /* 0x00008c00ff127b82 */ /* 0x000ea20000000800 */
[C---:B------:R-:W-:Y:S02]  /*0100*/  ISETP.GE.U32.AND P0, PT, R12.reuse, 0x20, PT ;  /* 0x000000200c00780c */ /* 0x040fe40003f06070 */
[C---:B------:R-:W-:Y:S02]  /*0110*/  ISETP.NE.U32.AND P1, PT, R12.reuse, RZ, PT ;  /* 0x000000ff0c00720c */ /* 0x040fe40003f25070 */
[----:B------:R-:W-:Y:S01]  /*0120*/  LEA R5, R12, UR60, 0x2 ;  /* 0x0000003c0c057c11 */ /* 0x000fe2000f8e10ff */
[----:B----4-:R-:W-:Y:S02]  /*0130*/  IMAD R0, R9, R6, R0 ;  /* 0x0000000609007224 */ /* 0x010fe400078e0200 */
[----:B------:R-:W3:Y:S02]  /*0140*/  LDC.64 R2, c[0x0][0x250] ;  /* 0x00009400ff027b82 */ /* 0x000ee40000000a00 */
[----:B-1----:R-:W-:-:S02]  /*0150*/  IMAD R0, R0, R4, R7 ;  /* 0x0000000400007224 */ /* 0x002fc400078e0207 */
[----:B-----5:R-:W-:Y:S02]  /*0160*/  VIADD R13, R13, 0xffffffff ;  /* 0xffffffff0d0d7836 */ /* 0x020fe40000000000 */
[----:B------:R1:W-:Y:S01]  /*0170*/  @!P0 STS [R5], RZ ;  /* 0x000000ff05008388 */ /* 0x0003e20000000800 */
[----:B------:R-:W-:Y:S01]  /*0180*/  NOP ;  /* 0x0000000000007918 */ /* 0x000fe20000000000 */
[----:B--2---:R-:W-:Y:S02]  /*0190*/  VIADD R9, R18, 0xffffffff ;  /* 0xffffffff12097836 */ /* 0x004fe40000000000 */
[----:B------:R1:W-:Y:S01]  /*01a0*/  @!P1 STS [UR60+0x24], R13 ;  /* 0x0000240dff009988 */ /* 0x0003e2000800083c */
[----:B------:R-:W-:-:S03]  /*01b0*/  IMAD R0, R0, 0x180, RZ ;  /* 0x0000018000007824 */ /* 0x000fc600078e02ff */
[----:B------:R1:W-:Y:S02]  /*01c0*/  @!P1 STS [UR60+0x20], R9 ;  /* 0x00002009ff009988 */ /* 0x0003e4000800083c */
[----:B---3--:R-:W-:Y:S01]  /*01d0*/  IADD3 R10, P2, R0, R2, RZ ;  /* 0x00000002000a7210 */ /* 0x008fe20007f5e0ff */
[----:B-1----:R-:W-:-:S12]  /*01e0*/  @P1 BRA `(.L_x_1) ;  /* 0x0000000000181947 */ /* 0x002fd80003800000 */
[----:B------:R-:W1:Y:S01]  /*01f0*/  LDS R4, [UR60+0x8] ;  /* 0x0000083cff047984 */ /* 0x000e620008000800 */
[----:B------:R-:W2:Y:S01]  /*0200*/  LDC.64 R14, c[0x0][0x210] ;  /* 0x00008400ff0e7b82 */ /* 0x000ea20000000a00 */
[----:B------:R-:W-:Y:S02]  /*0210*/  IMAD.MOV.U32 R7, RZ, RZ, 0x70 ;  /* 0x00000070ff077424 */ /* 0x000fe400078e00ff */
[----:B--2---:R2:W-:Y:S03]  /*0220*/  STS.64 [UR60], R14 ;  /* 0x0000000eff007988 */ /* 0x0045e60008000a3c */
[----:B-1----:R-:W-:-:S05]  /*0230*/  LOP3.LUT R4, R4, 0x10, R7, 0xd8, !PT ;  /* 0x0000001004047812 */ /* 0x002fca00078ed807 */
[----:B------:R2:W-:Y:S02]  /*0240*/  STS [UR60+0x8], R4 ;  /* 0x00000804ff007988 */ /* 0x0005e4000800083c */
.L_x_1:
[----:B------:R-:W-:Y:S05]  /*0250*/  BSYNC B0 ;  /* 0x0000000000007941 */ /* 0x000fea0003800000 */
.L_x_0:
[----:B------:R-:W-:Y:S04]  /*0260*/  BSSY B0, `(.L_x_2) ;  /* 0x000000a000007945 */ /* 0x000fe80003800000 */
[----:B------:R-:W-:Y:S05]  /*0270*/  @P1 BRA `(.L_x_3) ;  /* 0x0000000000201947 */ /* 0x000fea0003800000 */
[----:B--2---:R-:W1:Y:S01]  /*0280*/  LDS R4, [UR60+0x34] ;  /* 0x0000343cff047984 */ /* 0x004e620008000800 */
[----:B------:R-:W-:Y:S02]  /*0290*/  IMAD.MOV.U32 R7, RZ, RZ, 0x3f000000 ;  /* 0x3f000000ff077424 */ /* 0x000fe400078e00ff */
[----:B------:R-:W-:Y:S01]  /*02a0*/  @!P1 IMAD.MOV.U32 R6, RZ, RZ, 0xff ;  /* 0x000000ffff069424 */ /* 0x000fe200078e00ff */
[----:B------:R-:W2:Y:S02]  /*02b0*/  @!P1 LDS R11, [UR60+0x38] ;  /* 0x0000383cff0b9984 */ /* 0x000ea40008000800 */
[----:B-1----:R-:W-:Y:S02]  /*02c0*/  LOP3.LUT R4, R4, 0xff000000, R7, 0xb8, !PT ;  /* 0xff00000004047812 */ /* 0x002fe400078eb807 */
[----:B--2---:R-:W-:-:S03]  /*02d0*/  @!P1 LOP3.LUT R6, R11, 0xff, R6, 0xb8, !PT ;  /* 0x000000ff0b069812 */ /* 0x004fc600078eb806 */
[----:B------:R1:W-:Y:S04]  /*02e0*/  STS [UR60+0x34], R4 ;  /* 0x00003404ff007988 */ /* 0x0003e8000800083c */
[----:B------:R1:W-:Y:S02]  /*02f0*/  @!P1 STS [UR60+0x38], R6 ;  /* 0x00003806ff009988 */ /* 0x0003e4000800083c */
.L_x_3:
[----:B------:R-:W-:Y:S05]  /*0300*/  BSYNC B0 ;  /* 0x0000000000007941 */ /* 0x000fea0003800000 */
.L_x_2:
[----:B------:R-:W-:Y:S04]  /*0310*/  BSSY B0, `(.L_x_4) ;  /* 0x000000e000007945 */ /* 0x000fe80003800000 */
[----:B------:R-:W-:Y:S05]  /*0320*/  @P1 BRA `(.L_x_5) ;  /* 0x0000000000301947 */ /* 0x000fea0003800000 */
[----:B-1----:R-:W1:Y:S01]  /*0330*/  LDS R6, [UR60+0x34] ;  /* 0x0000343cff067984 */ /* 0x002e620008000800 */
[----:B--2---:R-:W2:Y:S03]  /*0340*/  LDC.64 R14, c[0x0][0x238] ;  /* 0x00008e00ff0e7b82 */ /* 0x004ea60000000a00 */
[----:B------:R-:W3:Y:S01]  /*0350*/  LDS R4, [UR60+0x1c] ;  /* 0x00001c3cff047984 */ /* 0x000ee20008000800 */
[C---:B--2---:R-:W-:Y:S01]  /*0360*/  SHF.L.U64.HI R8, R14.reuse, 0x1, R15 ;  /* 0x000000010e087819 */ /* 0x044fe2000001020f */
[----:B------:R-:W-:-:S03]  /*0370*/  IMAD.SHL.U32 R7, R14, 0x2, RZ ;  /* 0x000000020e077824 */ /* 0x000fc600078e00ff */
[--C-:B------:R-:W-:Y:S02]  /*0380*/  SHF.R.U32.HI R11, RZ, 0x4, R8.reuse ;  /* 0x00000004ff0b7819 */ /* 0x100fe40000011608 */
[----:B------:R-:W-:-:S05]  /*0390*/  SHF.R.U64 R7, R7, 0x4, R8 ;  /* 0x0000000407077819 */ /* 0x000fca0000001208 */
[----:B------:R4:W-:Y:S01]  /*03a0*/  STS [UR60+0xc], R7 ;  /* 0x00000c07ff007988 */ /* 0x0009e2000800083c */
[----:B-1----:R-:W-:Y:S02]  /*03b0*/  LOP3.LUT R6, R6, 0x7, RZ, 0xb8, !PT ;  /* 0x0000000706067812 */ /* 0x002fe400078eb8ff */
[----:B---3--:R-:W-:-:S03]  /*03c0*/  LOP3.LUT R4, R4, 0xf, R11, 0xb8, !PT ;  /* 0x0000000f04047812 */ /* 0x008fc600078eb80b */
[----:B------:R4:W-:Y:S04]  /*03d0*/  STS [UR60+0x34], R6 ;  /* 0x00003406ff007988 */ /* 0x0009e8000800083c */
[----:B------:R4:W-:Y:S02]  /*03e0*/  STS [UR60+0x1c], R4 ;  /* 0x00001c04ff007988 */ /* 0x0009e4000800083c */
.L_x_5:
[----:B------:R-:W-:Y:S05]  /*03f0*/  BSYNC B0 ;  /* 0x0000000000007941 */ /* 0x000fea0003800000 */
.L_x_4:
[----:B------:R-:W-:Y:S04]  /*0400*/  BSSY B1, `(.L_x_6) ;  /* 0x000001c000017945 */ /* 0x000fe80003800000 */
[----:B------:R-:W-:Y:S01]  /*0410*/  BSSY B0, `(.L_x_7) ;  /* 0x0000017000007945 */ /* 0x000fe20003800000 */
[----:B-12-4-:R-:W-:Y:S01]  /*0420*/  IMAD.MOV.U32 R4, RZ, RZ, RZ ;  /* 0x000000ffff047224 */ /* 0x016fe200078e00ff */
[----:B------:R-:W-:Y:S02]  /*0430*/  LEA.HI.X.SX32 R8, R0, R3, 0x1, P2 ;  /* 0x0000000300087211 */ /* 0x000fe400010f0eff */
[----:B------:R-:W-:Y:S05]  /*0440*/  @P1 BRA `(.L_x_8) ;  /* 0x0000000000201947 */ /* 0x000fea0003800000 */
[----:B------:R-:W1:Y:S02]  /*0450*/  LDS R6, [UR60+0x34] ;  /* 0x0000343cff067984 */ /* 0x000e640008000800 */
[----:B-1----:R-:W-:-:S05]  /*0460*/  LOP3.LUT R6, R6, 0x38, RZ, 0xb8, !PT ;  /* 0x0000003806067812 */ /* 0x002fca00078eb8ff */
[----:B------:R1:W-:Y:S01]  /*0470*/  STS [UR60+0x34], R6 ;  /* 0x00003406ff007988 */ /* 0x0003e2000800083c */
[----:B------:R-:W-:Y:S05]  /*0480*/  @P1 BRA `(.L_x_9) ;  /* 0x0000000000201947 */ /* 0x000fea0003800000 */
[----:B-1----:R-:W1:Y:S01]  /*0490*/  LDS R6, [UR60+0x8] ;  /* 0x0000083cff067984 */ /* 0x002e620008000800 */
[----:B------:R-:W-:-:S05]  /*04a0*/  IMAD.MOV.U32 R7, RZ, RZ, 0x780 ;  /* 0x00000780ff077424 */ /* 0x000fca00078e00ff */
[----:B-1----:R-:W-:-:S05]  /*04b0*/  LOP3.LUT R6, R6, 0x300, R7, 0xd8, !PT ;  /* 0x0000030006067812 */ /* 0x002fca00078ed807 */
[----:B------:R1:W-:Y:S02]  /*04c0*/  STS [UR60+0x8], R6 ;  /* 0x00000806ff007988 */ /* 0x0003e4000800083c */
.L_x_8:
[----:B------:R-:W-:Y:S05]  /*04d0*/  @P1 BRA `(.L_x_10) ;  /* 0x0000000000281947 */ /* 0x000fea0003800000 */
[----:B-1----:R-:W1:Y:S02]  /*04e0*/  LDS R6, [UR60+0x8] ;  /* 0x0000083cff067984 */ /* 0x002e640008000800 */
[----:B-1----:R-:W-:-:S05]  /*04f0*/  LOP3.LUT R6, R6, 0x1800, RZ, 0xb8, !PT ;  /* 0x0000180006067812 */ /* 0x002fca00078eb8ff */
[----:B------:R2:W-:Y:S02]  /*0500*/  STS [UR60+0x8], R6 ;  /* 0x00000806ff007988 */ /* 0x0005e4000800083c */
.L_x_9:
[----:B------:R-:W-:Y:S05]  /*0510*/  @P1 BREAK B0 ;  /* 0x0000000000001942 */ /* 0x000fea0003800000 */
[----:B------:R-:W-:Y:S05]  /*0520*/  @P1 BRA `(.L_x_11) ;  /* 0x0000000000241947 */ /* 0x000fea0003800000 */
[----:B------:R-:W3:Y:S01]  /*0530*/  LDS R7, [UR60+0x8] ;  /* 0x0000083cff077984 */ /* 0x000ee20008000800 */
[----:B-12---:R-:W-:-:S05]  /*0540*/  IMAD.MOV.U32 R6, RZ, RZ, 0x6000 ;  /* 0x00006000ff067424 */ /* 0x006fca00078e00ff */
[----:B---3--:R-:W-:-:S04]  /*0550*/  LOP3.LUT R6, R7, 0x6000, R6, 0xd8, !PT ;  /* 0x0000600007067812 */ /* 0x008fc800078ed806 */
[----:B------:R-:W-:-:S05]  /*0560*/  LOP3.LUT R6, R6, 0x400000, RZ, 0xb8, !PT ;  /* 0x0040000006067812 */ /* 0x000fca00078eb8ff */
[----:B------:R2:W-:Y:S02]  /*0570*/  STS [UR60+0x8], R6 ;  /* 0x00000806ff007988 */ /* 0x0005e4000800083c */
.L_x_10:
[----:B------:R-:W-:Y:S05]  /*0580*/  BSYNC B0 ;  /* 0x0000000000007941 */ /* 0x000fea0003800000 */
.L_x_7:
[----:B-12---:R-:W1:Y:S02]  /*0590*/  @!P1 LDS R6, [UR60+0x8] ;  /* 0x0000083cff069984 */ /* 0x006e640008000800 */
[----:B-1----:R-:W-:-:S05]  /*05a0*/  @!P1 LOP3.LUT R6, R6, 0x8000, RZ, 0xb8, !PT ;  /* 0x0000800006069812 */ /* 0x002fca00078eb8ff */
[----:B------:R3:W-:Y:S02]  /*05b0*/  @!P1 STS [UR60+0x8], R6 ;  /* 0x00000806ff009988 */ /* 0x0007e4000800083c */
.L_x_11:
[----:B------:R-:W-:Y:S05]  /*05c0*/  BSYNC B1 ;  /* 0x0000000000017941 */ /* 0x000fea0003800000 */
.L_x_6:
[----:B------:R-:W-:Y:S05]  /*05d0*/  WARPSYNC.ALL ;  /* 0x0000000000007948 */ /* 0x000fea0003800000 */
[----:B------:R-:W-:Y:S05]  /*05e0*/  @P0 BRA `(.L_x_12) ;  /* 0x0000000000300947 */ /* 0x000fea0003800000 */
[----:B-123--:R-:W1:Y:S01]  /*05f0*/  S2R R6, SR_LANEID ;  /* 0x0000000000067919 */ /* 0x00ee620000000000 */
[----:B------:R-:W-:Y:S05]  /*0600*/  WARPSYNC.ALL ;  /* 0x0000000000007948 */ /* 0x000fea0003800000 */
[----:B-1----:R-:W-:-:S05]  /*0610*/  IMAD.SHL.U32 R11, R6, 0x4, RZ ;  /* 0x00000004060b7824 */ /* 0x002fca00078e00ff */
[----:B------:R-:W1:Y:S01]  /*0620*/  LDS R15, [R11+UR60] ;  /* 0x0000003c0b0f7984 */ /* 0x000e620008000800 */
[----:B------:R-:W-:Y:S02]  /*0630*/  R2UR UR4, R10 ;  /* 0x000000000a0472ca */ /* 0x000fe400000e0000 */
[----:B------:R-:W-:Y:S02]  /*0640*/  R2UR UR5, R8 ;  /* 0x00000000080572ca */ /* 0x000fe400000e0000 */
[----:B------:R-:W-:-:S05]  /*0650*/  IADD3 R6, P2, R11, R10, RZ ;  /* 0x0000000a0b067210 */ /* 0x000fca0007f5e0ff */
[----:B------:R-:W-:-:S05]  /*0660*/  IMAD.X R7, RZ, RZ, R8, P2 ;  /* 0x000000ffff077224 */ /* 0x000fca00010e0608 */
[----:B-1----:R4:W5:Y:S01]  /*0670*/  ATOMG.E.EXCH.STRONG.GPU PT, RZ, [R6], R15 ;  /* 0x0000000f06ff73a8 */ /* 0x00296200041ee100 */
[----:B------:R-:W-:-:S04]  /*0680*/  DEPBAR {5,4,3,2,1,0} ;  /* 0x0000003f0000791a */ /* 0x000fc80000000000 */
[----:B------:R4:W-:Y:S01]  /*0690*/  UTMACCTL.IV [UR4] ;  /* 0x00000000040079b9 */ /* 0x0009e20008000000 */
[----:B------:R-:W-:Y:S01]  /*06a0*/  NOP ;  /* 0x0000000000007918 */ /* 0x000fe20000000000 */
.L_x_12:
[----:B------:R-:W-:Y:S05]  /*06b0*/  @P0 BRA `(.L_x_13) ;  /* 0x00000000000c0947 */ /* 0x000fea0003800000 */
[----:B------:R0:W-:Y:S01]  /*06c0*/  UTMACMDFLUSH ;  /* 0x00000000000079b7 */ /* 0x0001e20000000000 */
[----:B------:R-:W-:Y:S05]  /*06d0*/  @P0 BRA `(.L_x_13) ;  /* 0x0000000000040947 */ /* 0x000fea0003800000 */
[----:B------:R-:W-:-:S04]  /*06e0*/  DEPBAR.LE SB0, 0x0 ;  /* 0x000080000000791a */ /* 0x000fc80000000000 */
.L_x_13:
[----:B------:R-:W-:Y:S05]  /*06f0*/  WARPSYNC.ALL ;  /* 0x0000000000007948 */ /* 0x000fea0003800000 */
[----:B-----5:R-:W-:Y:S06]  /*0700*/  BAR.SYNC.DEFER_BLOCKING 0x0 ;  /* 0x0000000000007b1d */ /* 0x020fec0000010000 */
[----:B------:R-:W-:Y:S02]  /*0710*/  BSSY B1, `(.L_x_14) ;  /* 0x000000b000017945 */ /* 0x000fe40003800000 */
[----:B------:R-:W-:Y:S06]  /*0720*/  BAR.SYNC.DEFER_BLOCKING 0x0 ;  /* 0x0000000000007b1d */ /* 0x000fec0000010000 */
[----:B------:R1:W-:Y:S01]  /*0730*/  @!P0 STS [R5], RZ ;  /* 0x000000ff05008388 */ /* 0x0003e20000000800 */
[----:B------:R-:W-:Y:S01]  /*0740*/  NOP ;  /* 0x0000000000007918 */ /* 0x000fe20000000000 */
[----:B------:R-:W-:Y:S05]  /*0750*/  @P1 BRA `(.L_x_15) ;  /* 0x0000000000181947 */ /* 0x000fea0003800000 */
[----:B-1234-:R-:W1:Y:S01]  /*0760*/  LDS R6, [UR60+0x8] ;  /* 0x0000083cff067984 */ /* 0x01ee620008000800 */
[----:B------:R-:W2:Y:S01]  /*0770*/  LDC.64 R14, c[0x0][0x218] ;  /* 0x00008600ff0e7b82 */ /* 0x000ea20000000a00 */
[----:B------:R-:W-:Y:S02]  /*0780*/  IMAD.MOV.U32 R7, RZ, RZ, 0x70 ;  /* 0x00000070ff077424 */ /* 0x000fe400078e00ff */
[----:B--2---:R2:W-:Y:S03]  /*0790*/  STS.64 [UR60], R14 ;  /* 0x0000000eff007988 */ /* 0x0045e60008000a3c */
[----:B-1----:R-:W-:-:S05]  /*07a0*/  LOP3.LUT R6, R6, 0x10, R7, 0xd8, !PT ;  /* 0x0000001006067812 */ /* 0x002fca00078ed807 */
[----:B------:R2:W-:Y:S02]  /*07b0*/  STS [UR60+0x8], R6 ;  /* 0x00000806ff007988 */ /* 0x0005e4000800083c */
.L_x_15:
[----:B----4-:R-:W-:Y:S05]  /*07c0*/  BSYNC B1 ;  /* 0x0000000000017941 */ /* 0x010fea0003800000 */
.L_x_14:
[----:B------:R-:W-:Y:S04]  /*07d0*/  BSSY B2, `(.L_x_16) ;  /* 0x000000f000027945 */ /* 0x000fe80003800000 */
[----:B------:R-:W-:Y:S04]  /*07e0*/  BSSY B1, `(.L_x_17) ;  /* 0x000000c000017945 */ /* 0x000fe80003800000 */
[----:B------:R-:W-:Y:S05]  /*07f0*/  @P1 BRA `(.L_x_18) ;  /* 0x0000000000281947 */ /* 0x000fea0003800000 */
[----:B-123--:R-:W1:Y:S01]  /*0800*/  LDS R6, [UR60+0x34] ;  /* 0x0000343cff067984 */ /* 0x00ee620008000800 */
[----:B------:R-:W-:Y:S01]  /*0810*/  IMAD.MOV.U32 R7, RZ, RZ, 0x3f000000 ;  /* 0x3f000000ff077424 */ /* 0x000fe200078e00ff */
[----:B------:R-:W-:Y:S05]  /*0820*/  @P1 BREAK B1 ;  /* 0x0000000000011942 */ /* 0x000fea0003800000 */
[----:B-1----:R-:W-:-:S05]  /*0830*/  LOP3.LUT R6, R6, 0xff000000, R7, 0xb8, !PT ;  /* 0xff00000006067812 */ /* 0x002fca00078eb807 */
[----:B------:R1:W-:Y:S01]  /*0840*/  STS [UR60+0x34], R6 ;  /* 0x00003406ff007988 */ /* 0x0003e2000800083c */
[----:B------:R-:W-:Y:S05]  /*0850*/  @P1 BRA `(.L_x_19) ;  /* 0x0000000000181947 */ /* 0x000fea0003800000 */
[----:B-1----:R-:W1:Y:S01]  /*0860*/  LDS R6, [UR60+0x38] ;  /* 0x0000383cff067984 */ /* 0x002e620008000800 */
[----:B------:R-:W-:-:S05]  /*0870*/  IMAD.MOV.U32 R7, RZ, RZ, 0xff ;  /* 0x000000ffff077424 */ /* 0x000fca00078e00ff */
[----:B-1----:R-:W-:-:S05]  /*0880*/  LOP3.LUT R6, R6, 0xff, R7, 0xb8, !PT ;  /* 0x000000ff06067812 */ /* 0x002fca00078eb807 */
[----:B------:R4:W-:Y:S02]  /*0890*/  STS [UR60+0x38], R6 ;  /* 0x00003806ff007988 */ /* 0x0009e4000800083c */
.L_x_18:
[----:B------:R-:W-:Y:S05]  /*08a0*/  BSYNC B1 ;  /* 0x0000000000017941 */ /* 0x000fea0003800000 */
.L_x_17:
[----:B------:R1:W-:Y:S02]  /*08b0*/  @!P1 STS [UR60+0x20], R9 ;  /* 0x00002009ff009988 */ /* 0x0003e4000800083c */
.L_x_19:
[----:B------:R-:W-:Y:S05]  /*08c0*/  BSYNC B2 ;  /* 0x0000000000027941 */ /* 0x000fea0003800000 */
.L_x_16:
[----:B------:R-:W-:Y:S05]  /*08d0*/  WARPSYNC.ALL ;  /* 0x0000000000007948 */ /* 0x000fea0003800000 */
[----:B-1234-:R-:W1:Y:S01]  /*08e0*/  LDC R6, c[0x0][0x22c] ;  /* 0x00008b00ff067b82 */ /* 0x01ee620000000800 */
[----:B------:R-:W-:Y:S01]  /*08f0*/  BSSY B2, `(.L_x_20) ;  /* 0x0000010000027945 */ /* 0x000fe20003800000 */
[----:B-1----:R-:W-:-:S05]  /*0900*/  VIADD R6, R6, 0xffffffff ;  /* 0xffffffff06067836 */ /* 0x002fca0000000000 */
[----:B------:R1:W-:Y:S01]  /*0910*/  @!P1 STS [UR60+0x24], R6 ;  /* 0x00002406ff009988 */ /* 0x0003e2000800083c */
[----:B------:R-:W-:Y:S05]  /*0920*/  @P1 BRA `(.L_x_21) ;  /* 0x0000000000301947 */ /* 0x000fea0003800000 */
[----:B------:R-:W2:Y:S01]  /*0930*/  LDS R9, [UR60+0x34] ;  /* 0x0000343cff097984 */ /* 0x000ea20008000800 */
[----:B------:R-:W3:Y:S03]  /*0940*/  LDC.64 R16, c[0x0][0x240] ;  /* 0x00009000ff107b82 */ /* 0x000ee60000000a00 */
[----:B------:R-:W4:Y:S01]  /*0950*/  LDS R7, [UR60+0x1c] ;  /* 0x00001c3cff077984 */ /* 0x000f220008000800 */
[C---:B---3--:R-:W-:Y:S01]  /*0960*/  SHF.L.U64.HI R14, R16.reuse, 0x1, R17 ;  /* 0x00000001100e7819 */ /* 0x048fe20000010211 */
[----:B------:R-:W-:-:S03]  /*0970*/  IMAD.SHL.U32 R11, R16, 0x2, RZ ;  /* 0x00000002100b7824 */ /* 0x000fc600078e00ff */
[--C-:B------:R-:W-:Y:S02]  /*0980*/  SHF.R.U32.HI R16, RZ, 0x4, R14.reuse ;  /* 0x00000004ff107819 */ /* 0x100fe4000001160e */
[----:B------:R-:W-:-:S05]  /*0990*/  SHF.R.U64 R11, R11, 0x4, R14 ;  /* 0x000000040b0b7819 */ /* 0x000fca000000120e */
[----:B------:R3:W-:Y:S01]  /*09a0*/  STS [UR60+0xc], R11 ;  /* 0x00000c0bff007988 */ /* 0x0007e2000800083c */
[----:B--2---:R-:W-:Y:S02]  /*09b0*/  LOP3.LUT R9, R9, 0x7, RZ, 0xb8, !PT ;  /* 0x0000000709097812 */ /* 0x004fe400078eb8ff */
[----:B----4-:R-:W-:-:S03]  /*09c0*/  LOP3.LUT R7, R7, 0xf, R16, 0xb8, !PT ;  /* 0x0000000f07077812 */ /* 0x010fc600078eb810 */
[----:B------:R3:W-:Y:S04]  /*09d0*/  STS [UR60+0x34], R9 ;  /* 0x00003409ff007988 */ /* 0x0007e8000800083c */
[----:B------:R3:W-:Y:S02]  /*09e0*/  STS [UR60+0x1c], R7 ;  /* 0x00001c07ff007988 */ /* 0x0007e4000800083c */
.L_x_21:
[----:B------:R-:W-:Y:S05]  /*09f0*/  BSYNC B2 ;  /* 0x0000000000027941 */ /* 0x000fea0003800000 */
.L_x_20:
[----:B------:R-:W-:Y:S04]  /*0a00*/  BSSY B3, `(.L_x_22) ;  /* 0x000001a000037945 */ /* 0x000fe80003800000 */
[----:B------:R-:W-:Y:S04]  /*0a10*/  BSSY B2, `(.L_x_23) ;  /* 0x0000015000027945 */ /* 0x000fe80003800000 */
[----:B------:R-:W-:Y:S05]  /*0a20*/  @P1 BRA `(.L_x_24) ;  /* 0x0000000000201947 */ /* 0x000fea0003800000 */
[----:B---3--:R-:W2:Y:S02]  /*0a30*/  LDS R7, [UR60+0x34] ;  /* 0x0000343cff077984 */ /* 0x008ea40008000800 */
[----:B--2---:R-:W-:-:S05]  /*0a40*/  LOP3.LUT R7, R7, 0x38, RZ, 0xb8, !PT ;  /* 0x0000003807077812 */ /* 0x004fca00078eb8ff */
[----:B------:R2:W-:Y:S01]  /*0a50*/  STS [UR60+0x34], R7 ;  /* 0x00003407ff007988 */ /* 0x0005e2000800083c */
[----:B------:R-:W-:Y:S05]  /*0a60*/  @P1 BRA `(.L_x_25) ;  /* 0x0000000000201947 */ /* 0x000fea0003800000 */
[----:B--2---:R-:W2:Y:S01]  /*0a70*/  LDS R7, [UR60+0x8] ;  /* 0x0000083cff077984 */ /* 0x004ea20008000800 */
[----:B------:R-:W-:-:S05]  /*0a80*/  IMAD.MOV.U32 R14, RZ, RZ, 0x780 ;  /* 0x00000780ff0e7424 */ /* 0x000fca00078e00ff */
[----:B--2---:R-:W-:-:S05]  /*0a90*/  LOP3.LUT R7, R7, 0x300, R14, 0xd8, !PT ;  /* 0x0000030007077812 */ /* 0x004fca00078ed80e */
[----:B------:R2:W-:Y:S02]  /*0aa0*/  STS [UR60+0x8], R7 ;  /* 0x00000807ff007988 */ /* 0x0005e4000800083c */
.L_x_24:
[----:B------:R-:W-:Y:S05]  /*0ab0*/  @P1 BRA `(.L_x_26) ;  /* 0x0000000000281947 */ /* 0x000fea0003800000 */
[----:B--23--:R-:W2:Y:S02]  /*0ac0*/  LDS R7, [UR60+0x8] ;  /* 0x0000083cff077984 */ /* 0x00cea40008000800 */
[----:B--2---:R-:W-:-:S05]  /*0ad0*/  LOP3.LUT R7, R7, 0x1800, RZ, 0xb8, !PT ;  /* 0x0000180007077812 */ /* 0x004fca00078eb8ff */
[----:B------:R3:W-:Y:S02]  /*0ae0*/  STS [UR60+0x8], R7 ;  /* 0x00000807ff007988 */ /* 0x0007e4000800083c */
.L_x_25:
[----:B------:R-:W-:Y:S05]  /*0af0*/  @P1 BREAK B2 ;  /* 0x0000000000021942 */ /* 0x000fea0003800000 */
[----:B------:R-:W-:Y:S05]  /*0b00*/  @P1 BRA `(.L_x_27) ;  /* 0x0000000000241947 */ /* 0x000fea0003800000 */
[----:B--23--:R-:W2:Y:S01]  /*0b10*/  LDS R7, [UR60+0x8] ;  /* 0x0000083cff077984 */ /* 0x00cea20008000800 */
[----:B------:R-:W-:-:S05]  /*0b20*/  IMAD.MOV.U32 R14, RZ, RZ, 0x6000 ;  /* 0x00006000ff0e7424 */ /* 0x000fca00078e00ff */
[----:B--2---:R-:W-:-:S04]  /*0b30*/  LOP3.LUT R7, R7, 0x6000, R14, 0xd8, !PT ;  /* 0x0000600007077812 */ /* 0x004fc800078ed80e */
[----:B------:R-:W-:-:S05]  /*0b40*/  LOP3.LUT R7, R7, 0x400000, RZ, 0xb8, !PT ;  /* 0x0040000007077812 */ /* 0x000fca00078eb8ff */
[----:B------:R4:W-:Y:S02]  /*0b50*/  STS [UR60+0x8], R7 ;  /* 0x00000807ff007988 */ /* 0x0009e4000800083c */
.L_x_26:
[----:B------:R-:W-:Y:S05]  /*0b60*/  BSYNC B2 ;  /* 0x0000000000027941 */ /* 0x000fea0003800000 */
.L_x_23:
[----:B--234-:R-:W2:Y:S02]  /*0b70*/  @!P1 LDS R7, [UR60+0x8] ;  /* 0x0000083cff079984 */ /* 0x01cea40008000800 */
[----:B--2---:R-:W-:-:S05]  /*0b80*/  @!P1 LOP3.LUT R7, R7, 0x8000, RZ, 0xb8, !PT ;  /* 0x0000800007079812 */ /* 0x004fca00078eb8ff */
[----:B------:R4:W-:Y:S02]  /*0b90*/  @!P1 STS [UR60+0x8], R7 ;  /* 0x00000807ff009988 */ /* 0x0009e4000800083c */
.L_x_27:
[----:B------:R-:W-:Y:S05]  /*0ba0*/  BSYNC B3 ;  /* 0x0000000000037941 */ /* 0x000fea0003800000 */
.L_x_22:
[----:B------:R-:W-:Y:S05]  /*0bb0*/  WARPSYNC.ALL ;  /* 0x0000000000007948 */ /* 0x000fea0003800000 */
[----:B--234-:R-:W-:-:S05]  /*0bc0*/  VIADD R7, R0, 0x80 ;  /* 0x0000008000077836 */ /* 0x01cfca0000000000 */
[----:B------:R-:W-:-:S04]  /*0bd0*/  IADD3 R11, P2, R7, R2, RZ ;  /* 0x00000002070b7210 */ /* 0x000fc80007f5e0ff */
[----:B------:R-:W-:Y:S01]  /*0be0*/  LEA.HI.X.SX32 R7, R7, R3, 0x1, P2 ;  /* 0x0000000307077211 */ /* 0x000fe200010f0eff */
[----:B------:R-:W-:Y:S08]  /*0bf0*/  @P0 BRA `(.L_x_28) ;  /* 0x0000000000300947 */ /* 0x000ff00003800000 */
[----:B------:R-:W2:Y:S01]  /*0c00*/  S2R R9, SR_LANEID ;  /* 0x0000000000097919 */ /* 0x000ea20000000000 */
[----:B------:R-:W-:Y:S05]  /*0c10*/  WARPSYNC.ALL ;  /* 0x0000000000007948 */ /* 0x000fea0003800000 */
[----:B--2---:R-:W-:-:S05]  /*0c20*/  IMAD.SHL.U32 R16, R9, 0x4, RZ ;  /* 0x0000000409107824 */ /* 0x004fca00078e00ff */
[----:B------:R-:W2:Y:S01]  /*0c30*/  LDS R9, [R16+UR60] ;  /* 0x0000003c10097984 */ /* 0x000ea20008000800 */
[----:B------:R-:W-:Y:S02]  /*0c40*/  R2UR UR4, R11 ;  /* 0x000000000b0472ca */ /* 0x000fe400000e0000 */
[----:B------:R-:W-:Y:S02]  /*0c50*/  R2UR UR5, R7 ;  /* 0x00000000070572ca */ /* 0x000fe400000e0000 */
[----:B------:R-:W-:-:S05]  /*0c60*/  IADD3 R14, P2, R16, R11, RZ ;  /* 0x0000000b100e7210 */ /* 0x000fca0007f5e0ff */
[----:B------:R-:W-:-:S05]  /*0c70*/  IMAD.X R15, RZ, RZ, R7, P2 ;  /* 0x000000ffff0f7224 */ /* 0x000fca00010e0607 */
[----:B--2---:R2:W5:Y:S01]  /*0c80*/  ATOMG.E.EXCH.STRONG.GPU PT, RZ, [R14], R9 ;  /* 0x000000090eff73a8 */ /* 0x00456200041ee100 */
[----:B------:R-:W-:-:S04]  /*0c90*/  DEPBAR {5,4,3,2,1,0} ;  /* 0x0000003f0000791a */ /* 0x000fc80000000000 */
[----:B------:R2:W-:Y:S01]  /*0ca0*/  UTMACCTL.IV [UR4] ;  /* 0x00000000040079b9 */ /* 0x0005e20008000000 */
[----:B------:R-:W-:Y:S01]  /*0cb0*/  NOP ;  /* 0x0000000000007918 */ /* 0x000fe20000000000 */
.L_x_28:
[----:B------:R-:W-:Y:S05]  /*0cc0*/  @P0 BRA `(.L_x_29) ;  /* 0x00000000000c0947 */ /* 0x000fea0003800000 */
[----:B------:R0:W-:Y:S01]  /*0cd0*/  UTMACMDFLUSH ;  /* 0x00000000000079b7 */ /* 0x0001e20000000000 */
[----:B------:R-:W-:Y:S05]  /*0ce0*/  @P0 BRA `(.L_x_29) ;  /* 0x0000000000040947 */ /* 0x000fea0003800000 */
[----:B------:R-:W-:-:S04]  /*0cf0*/  DEPBAR.LE SB0, 0x0 ;  /* 0x000080000000791a */ /* 0x000fc80000000000 */
.L_x_29:
[----:B------:R-:W-:Y:S05]  /*0d00*/  WARPSYNC.ALL ;  /* 0x0000000000007948 */ /* 0x000fea0003800000 */
[----:B-----5:R-:W-:Y:S06]  /*0d10*/  BAR.SYNC.DEFER_BLOCKING 0x0 ;  /* 0x0000000000007b1d */ /* 0x020fec0000010000 */
[----:B------:R-:W-:Y:S02]  /*0d20*/  BSSY B3, `(.L_x_30) ;  /* 0x000000b000037945 */ /* 0x000fe40003800000 */
[----:B------:R-:W-:Y:S06]  /*0d30*/  BAR.SYNC.DEFER_BLOCKING 0x0 ;  /* 0x0000000000007b1d */ /* 0x000fec0000010000 */
[----:B------:R3:W-:Y:S01]  /*0d40*/  @!P0 STS [R5], RZ ;  /* 0x000000ff05008388 */ /* 0x0007e20000000800 */
[----:B------:R-:W-:Y:S01]  /*0d50*/  NOP ;  /* 0x0000000000007918 */ /* 0x000fe20000000000 */
[----:B------:R-:W-:Y:S05]  /*0d60*/  @P1 BRA `(.L_x_31) ;  /* 0x0000000000181947 */ /* 0x000fea0003800000 */
[----:B---3--:R-:W3:Y:S01]  /*0d70*/  LDS R5, [UR60+0x8] ;  /* 0x0000083cff057984 */ /* 0x008ee20008000800 */
[----:B------:R-:W4:Y:S01]  /*0d80*/  LDC.64 R16, c[0x0][0x220] ;  /* 0x00008800ff107b82 */ /* 0x000f220000000a00 */
[----:B--2---:R-:W-:Y:S02]  /*0d90*/  IMAD.MOV.U32 R14, RZ, RZ, 0x70 ;  /* 0x00000070ff0e7424 */ /* 0x004fe400078e00ff */
[----:B----4-:R4:W-:Y:S03]  /*0da0*/  STS.64 [UR60], R16 ;  /* 0x00000010ff007988 */ /* 0x0109e60008000a3c */
[----:B---3--:R-:W-:-:S05]  /*0db0*/  LOP3.LUT R5, R5, 0x10, R14, 0xd8, !PT ;  /* 0x0000001005057812 */ /* 0x008fca00078ed80e */
[----:B------:R4:W-:Y:S02]  /*0dc0*/  STS [UR60+0x8], R5 ;  /* 0x00000805ff007988 */ /* 0x0009e4000800083c */
.L_x_31:
[----:B--2---:R-:W-:Y:S05]  /*0dd0*/  BSYNC B3 ;  /* 0x0000000000037941 */ /* 0x004fea0003800000 */
.L_x_30:
[----:B------:R-:W-:Y:S04]  /*0de0*/  BSSY B4, `(.L_x_32) ;  /* 0x0000011000047945 */ /* 0x000fe80003800000 */
[----:B------:R-:W-:Y:S04]  /*0df0*/  BSSY B3, `(.L_x_33) ;  /* 0x000000e000037945 */ /* 0x000fe80003800000 */
[----:B------:R-:W-:Y:S05]  /*0e00*/  @P1 BRA `(.L_x_34) ;  /* 0x0000000000241947 */ /* 0x000fea0003800000 */
[----:B---34-:R-:W2:Y:S01]  /*0e10*/  LDS R5, [UR60+0x34] ;  /* 0x0000343cff057984 */ /* 0x018ea20008000800 */
[----:B------:R-:W-:-:S05]  /*0e20*/  IMAD.MOV.U32 R14, RZ, RZ, 0x3f000000 ;  /* 0x3f000000ff0e7424 */ /* 0x000fca00078e00ff */
[----:B--2---:R-:W-:-:S05]  /*0e30*/  LOP3.LUT R5, R5, 0xff000000, R14, 0xb8, !PT ;  /* 0xff00000005057812 */ /* 0x004fca00078eb80e */
[----:B------:R2:W-:Y:S01]  /*0e40*/  STS [UR60+0x34], R5 ;  /* 0x00003405ff007988 */ /* 0x0005e2000800083c */
[----:B------:R-:W-:Y:S05]  /*0e50*/  @P1 BRA `(.L_x_35) ;  /* 0x00000000001c1947 */ /* 0x000fea0003800000 */
[----:B--2---:R-:W2:Y:S01]  /*0e60*/  LDS R5, [UR60+0x38] ;  /* 0x0000383cff057984 */ /* 0x004ea20008000800 */
[----:B------:R-:W-:-:S05]  /*0e70*/  IMAD.MOV.U32 R14, RZ, RZ, 0xff ;  /* 0x000000ffff0e7424 */ /* 0x000fca00078e00ff */
[----:B--2---:R-:W-:-:S05]  /*0e80*/  LOP3.LUT R5, R5, 0xff, R14, 0xb8, !PT ;  /* 0x000000ff05057812 */ /* 0x004fca00078eb80e */
[----:B------:R2:W-:Y:S02]  /*0e90*/  STS [UR60+0x38], R5 ;  /* 0x00003805ff007988 */ /* 0x0005e4000800083c */
.L_x_34:
[----:B------:R-:W-:Y:S05]  /*0ea0*/  @P1 BREAK B3 ;  /* 0x0000000000031942 */ /* 0x000fea0003800000 */
[----:B------:R-:W-:Y:S05]  /*0eb0*/  @P1 BRA `(.L_x_36) ;  /* 0x00000000000c1947 */ /* 0x000fea0003800000 */
[----:B------:R1:W-:Y:S02]  /*0ec0*/  STS [UR60+0x20], R6 ;  /* 0x00002006ff007988 */ /* 0x0003e4000800083c */
.L_x_35:
[----:B------:R-:W-:Y:S05]  /*0ed0*/  BSYNC B3 ;  /* 0x0000000000037941 */ /* 0x000fea0003800000 */
.L_x_33:
[----:B------:R1:W-:Y:S02]  /*0ee0*/  @!P1 STS [UR60+0x24], R13 ;  /* 0x0000240dff009988 */ /* 0x0003e4000800083c */
.L_x_36:
[----:B------:R-:W-:Y:S05]  /*0ef0*/  BSYNC B4 ;  /* 0x0000000000047941 */ /* 0x000fea0003800000 */
.L_x_32:
[----:B------:R-:W-:Y:S05]  /*0f00*/  WARPSYNC.ALL ;  /* 0x0000000000007948 */ /* 0x000fea0003800000 */
[----:B------:R-:W-:Y:S04]  /*0f10*/  BSSY B4, `(.L_x_37) ;  /* 0x000000e000047945 */ /* 0x000fe80003800000 */
[----:B------:R-:W-:Y:S05]  /*0f20*/  @P1 BRA `(.L_x_38) ;  /* 0x0000000000301947 */ /* 0x000fea0003800000 */
[----:B-1----:R-:W1:Y:S01]  /*0f30*/  LDS R6, [UR60+0x34] ;  /* 0x0000343cff067984 */ /* 0x002e620008000800 */
[----:B----4-:R-:W4:Y:S03]  /*0f40*/  LDC.64 R16, c[0x0][0x248] ;  /* 0x00009200ff107b82 */ /* 0x010f260000000a00 */
[----:B--23--:R-:W2:Y:S01]  /*0f50*/  LDS R5, [UR60+0x1c] ;  /* 0x00001c3cff057984 */ /* 0x00cea20008000800 */
[C---:B----4-:R-:W-:Y:S01]  /*0f60*/  SHF.L.U64.HI R14, R16.reuse, 0x1, R17 ;  /* 0x00000001100e7819 */ /* 0x050fe20000010211 */
[----:B------:R-:W-:-:S03]  /*0f70*/  IMAD.SHL.U32 R9, R16, 0x2, RZ ;  /* 0x0000000210097824 */ /* 0x000fc600078e00ff */
[--C-:B------:R-:W-:Y:S02]  /*0f80*/  SHF.R.U32.HI R16, RZ, 0x4, R14.reuse ;  /* 0x00000004ff107819 */ /* 0x100fe4000001160e */
[----:B------:R-:W-:-:S05]  /*0f90*/  SHF.R.U64 R9, R9, 0x4, R14 ;  /* 0x0000000409097819 */ /* 0x000fca000000120e */
[----:B------:R3:W-:Y:S01]  /*0fa0*/  STS [UR60+0xc], R9 ;  /* 0x00000c09ff007988 */ /* 0x0007e2000800083c */
[----:B-1----:R-:W-:Y:S02]  /*0fb0*/  LOP3.LUT R6, R6, 0x7, RZ, 0xb8, !PT ;  /* 0x0000000706067812 */ /* 0x002fe400078eb8ff */
[----:B--2---:R-:W-:-:S03]  /*0fc0*/  LOP3.LUT R5, R5, 0xf, R16, 0xb8, !PT ;  /* 0x0000000f05057812 */ /* 0x004fc600078eb810 */
[----:B------:R3:W-:Y:S04]  /*0fd0*/  STS [UR60+0x34], R6 ;  /* 0x00003406ff007988 */ /* 0x0007e8000800083c */
[----:B------:R3:W-:Y:S02]  /*0fe0*/  STS [UR60+0x1c], R5 ;  /* 0x00001c05ff007988 */ /* 0x0007e4000800083c */
.L_x_38:
[----:B------:R-:W-:Y:S05]  /*0ff0*/  BSYNC B4 ;  /* 0x0000000000047941 */ /* 0x000fea0003800000 */
.L_x_37:
[----:B------:R-:W-:Y:S04]  /*1000*/  BSSY B4, `(.L_x_39) ;  /* 0x000001a000047945 */ /* 0x000fe80003800000 */
[----:B------:R-:W-:Y:S04]  /*1010*/  BSSY B5, `(.L_x_40) ;  /* 0x0000015000057945 */ /* 0x000fe80003800000 */
[----:B------:R-:W-:Y:S05]  /*1020*/  @P1 BRA `(.L_x_41) ;  /* 0x0000000000201947 */ /* 0x000fea0003800000 */
[----:B--234-:R-:W2:Y:S02]  /*1030*/  LDS R5, [UR60+0x34] ;  /* 0x0000343cff057984 */ /* 0x01cea40008000800 */
[----:B--2---:R-:W-:-:S05]  /*1040*/  LOP3.LUT R5, R5, 0x38, RZ, 0xb8, !PT ;  /* 0x0000003805057812 */ /* 0x004fca00078eb8ff */
[----:B------:R2:W-:Y:S01]  /*1050*/  STS [UR60+0x34], R5 ;  /* 0x00003405ff007988 */ /* 0x0005e2000800083c */
[----:B------:R-:W-:Y:S05]  /*1060*/  @P1 BRA `(.L_x_42) ;  /* 0x0000000000201947 */ /* 0x000fea0003800000 */
[----:B--2---:R-:W2:Y:S01]  /*1070*/  LDS R5, [UR60+0x8] ;  /* 0x0000083cff057984 */ /* 0x004ea20008000800 */
[----:B-1----:R-:W-:-:S05]  /*1080*/  IMAD.MOV.U32 R6, RZ, RZ, 0x780 ;  /* 0x00000780ff067424 */ /* 0x002fca00078e00ff */
[----:B--2---:R-:W-:-:S05]  /*1090*/  LOP3.LUT R5, R5, 0x300, R6, 0xd8, !PT ;  /* 0x0000030005057812 */ /* 0x004fca00078ed806 */
[----:B------:R1:W-:Y:S02]  /*10a0*/  STS [UR60+0x8], R5 ;  /* 0x00000805ff007988 */ /* 0x0003e4000800083c */
.L_x_41:
[----:B------:R-:W-:Y:S05]  /*10b0*/  @P1 BRA `(.L_x_43) ;  /* 0x0000000000281947 */ /* 0x000fea0003800000 */
[----:B-1234-:R-:W1:Y:S02]  /*10c0*/  LDS R5, [UR60+0x8] ;  /* 0x0000083cff057984 */ /* 0x01ee640008000800 */
[----:B-1----:R-:W-:-:S05]  /*10d0*/  LOP3.LUT R5, R5, 0x1800, RZ, 0xb8, !PT ;  /* 0x0000180005057812 */ /* 0x002fca00078eb8ff */
[----:B------:R3:W-:Y:S02]  /*10e0*/  STS [UR60+0x8], R5 ;  /* 0x00000805ff007988 */ /* 0x0007e4000800083c */
.L_x_42:
[----:B------:R-:W-:Y:S05]  /*10f0*/  @P1 BREAK B5 ;  /* 0x0000000000051942 */ /* 0x000fea0003800000 */
[----:B------:R-:W-:Y:S05]  /*1100*/  @P1 BRA `(.L_x_44) ;  /* 0x0000000000241947 */ /* 0x000fea0003800000 */
[----:B--23--:R-:W2:Y:S01]  /*1110*/  LDS R5, [UR60+0x8] ;  /* 0x0000083cff057984 */ /* 0x00cea20008000800 */
[----:B-1----:R-:W-:-:S05]  /*1120*/  IMAD.MOV.U32 R6, RZ, RZ, 0x6000 ;  /* 0x00006000ff067424 */ /* 0x002fca00078e00ff */
[----:B--2---:R-:W-:-:S04]  /*1130*/  LOP3.LUT R5, R5, 0x6000, R6, 0xd8, !PT ;  /* 0x0000600005057812 */ /* 0x004fc800078ed806 */
[----:B------:R-:W-:-:S05]  /*1140*/  LOP3.LUT R5, R5, 0x400000, RZ, 0xb8, !PT ;  /* 0x0040000005057812 */ /* 0x000fca00078eb8ff */
[----:B------:R1:W-:Y:S02]  /*1150*/  STS [UR60+0x8], R5 ;  /* 0x00000805ff007988 */ /* 0x0003e4000800083c */
.L_x_43:
[----:B------:R-:W-:Y:S05]  /*1160*/  BSYNC B5 ;  /* 0x0000000000057941 */ /* 0x000fea0003800000 */
.L_x_40:
[----:B-1234-:R-:W1:Y:S02]  /*1170*/  @!P1 LDS R5, [UR60+0x8] ;  /* 0x0000083cff059984 */ /* 0x01ee640008000800 */
[----:B-1----:R-:W-:-:S05]  /*1180*/  @!P1 LOP3.LUT R5, R5, 0x8000, RZ, 0xb8, !PT ;  /* 0x0000800005059812 */ /* 0x002fca00078eb8ff */
[----:B------:R4:W-:Y:S02]  /*1190*/  @!P1 STS [UR60+0x8], R5 ;  /* 0x00000805ff009988 */ /* 0x0009e4000800083c */
.L_x_44:
[----:B------:R-:W-:Y:S05]  /*11a0*/  BSYNC B4 ;  /* 0x0000000000047941 */ /* 0x000fea0003800000 */
.L_x_39:
[----:B------:R-:W-:Y:S05]  /*11b0*/  WARPSYNC.ALL ;  /* 0x0000000000007948 */ /* 0x000fea0003800000 */
[----:B------:R1:W-:Y:S01]  /*11c0*/  STL [R1+0x400], RZ ;  /* 0x000400ff01007387 */ /* 0x0003e20000100800 */
[----:B------:R-:W-:Y:S01]  /*11d0*/  VIADD R0, R0, 0x100 ;  /* 0x0000010000007836 */ /* 0x000fe20000000000 */
[----:B------:R-:W-:Y:S02]  /*11e0*/  ISETP.GE.AND P2, PT, R18, 0x1, PT ;  /* 0x000000011200780c */ /* 0x000fe40003f46270 */
[----:B------:R-:W-:Y:S01]  /*11f0*/  CS2R R24, SRZ ;  /* 0x0000000000187805 */ /* 0x000fe2000001ff00 */
[----:B------:R2:W-:Y:S01]  /*1200*/  STL [R1+0x404], RZ ;  /* 0x000404ff01007387 */ /* 0x0005e20000100800 */
[----:B------:R-:W-:-:S02]  /*1210*/  CS2R R26, SRZ ;  /* 0x00000000001a7805 */ /* 0x000fc4000001ff00 */
[C---:B-1----:R-:W-:Y:S02]  /*1220*/  IADD3 R6, P3, R0.reuse, R2, RZ ;  /* 0x0000000200067210 */ /* 0x042fe40007f7e0ff */
[----:B------:R-:W-:Y:S01]  /*1230*/  CS2R R28, SRZ ;  /* 0x00000000001c7805 */ /* 0x000fe2000001ff00 */
[----:B------:R1:W-:Y:S01]  /*1240*/  STL [R1+0x408], RZ ;  /* 0x000408ff01007387 */ /* 0x0003e20000100800 */
[----:B------:R-:W-:Y:S02]  /*1250*/  CS2R R30, SRZ ;  /* 0x00000000001e7805 */ /* 0x000fe4000001ff00 */
[----:B--234-:R-:W-:Y:S02]  /*1260*/  LEA.HI.X.SX32 R5, R0, R3, 0x1, P3 ;  /* 0x0000000300057211 */ /* 0x01cfe400018f0eff */
[----:B------:R-:W-:Y:S01]  /*1270*/  CS2R R32, SRZ ;  /* 0x0000000000207805 */ /* 0x000fe2000001ff00 */
[----:B------:R1:W-:Y:S01]  /*1280*/  STL [R1+0x40c], RZ ;  /* 0x00040cff01007387 */ /* 0x0003e20000100800 */
[----:B------:R-:W-:-:S02]  /*1290*/  CS2R R34, SRZ ;  /* 0x0000000000227805 */ /* 0x000fc4000001ff00 */
[----:B------:R-:W-:Y:S02]  /*12a0*/  CS2R R36, SRZ ;  /* 0x0000000000247805 */ /* 0x000fe4000001ff00 */
[----:B------:R-:W-:Y:S01]  /*12b0*/  CS2R R38, SRZ ;  /* 0x0000000000267805 */ /* 0x000fe2000001ff00 */
[----:B------:R1:W-:Y:S01]  /*12c0*/  STL [R1+0x410], RZ ;  /* 0x000410ff01007387 */ /* 0x0003e20000100800 */
[----:B------:R-:W-:Y:S02]  /*12d0*/  CS2R R40, SRZ ;  /* 0x0000000000287805 */ /* 0x000fe4000001ff00 */
[----:B------:R-:W-:Y:S02]  /*12e0*/  CS2R R42, SRZ ;  /* 0x00000000002a7805 */ /* 0x000fe4000001ff00 */
        /* <DEDUP_REMOVED lines=38> */
[----:B------:R-:W-:-:S03]  /*1550*/  CS2R R100, SRZ ;  /* 0x0000000000647805 */ /* 0x000fc6000001ff00 */
[----:B------:R1:W-:Y:S04]  /*1560*/  STL [R1+0x43c], RZ ;  /* 0x00043cff01007387 */ /* 0x0003e80000100800 */
        /* <DEDUP_REMOVED lines=240> */
[----:B------:R1:W-:Y:S04]  /*2470*/  STL [R1], RZ ;  /* 0x000000ff01007387 */ /* 0x0003e80000100800 */
        /* <DEDUP_REMOVED lines=127> */
[----:B------:R1:W-:Y:S04]  /*2c70*/  STL [R1+0x664], R6 ;  /* 0x0006640601007387 */ /* 0x0003e80000100800 */
[----:B------:R1:W-:Y:S01]  /*2c80*/  STL [R1+0x660], R5 ;  /* 0x0006600501007387 */ /* 0x0003e20000100800 */
[----:B------:R-:W-:Y:S05]  /*2c90*/  @P0 BRA `(.L_x_45) ;  /* 0x0000000000300947 */ /* 0x000fea0003800000 */
[----:B------:R-:W2:Y:S01]  /*2ca0*/  S2R R2, SR_LANEID ;  /* 0x0000000000027919 */ /* 0x000ea20000000000 */
[----:B------:R-:W-:Y:S05]  /*2cb0*/  WARPSYNC.ALL ;  /* 0x0000000000007948 */ /* 0x000fea0003800000 */
[----:B--2---:R-:W-:-:S05]  /*2cc0*/  IMAD.SHL.U32 R2, R2, 0x4, RZ ;  /* 0x0000000402027824 */ /* 0x004fca00078e00ff */
[----:B------:R2:W3:Y:S01]  /*2cd0*/  LDS R0, [R2+UR60] ;  /* 0x0000003c02007984 */ /* 0x0004e20008000800 */
[----:B------:R-:W-:Y:S02]  /*2ce0*/  R2UR UR4, R6 ;  /* 0x00000000060472ca */ /* 0x000fe400000e0000 */
[----:B------:R-:W-:Y:S02]  /*2cf0*/  R2UR UR5, R5 ;  /* 0x00000000050572ca */ /* 0x000fe400000e0000 */
[----:B--2---:R-:W-:-:S05]  /*2d00*/  IADD3 R2, P3, R2, R6, RZ ;  /* 0x0000000602027210 */ /* 0x004fca0007f7e0ff */
[----:B------:R-:W-:-:S05]  /*2d10*/  IMAD.X R3, RZ, RZ, R5, P3 ;  /* 0x000000ffff037224 */ /* 0x000fca00018e0605 */
[----:B---3--:R2:W5:Y:S01]  /*2d20*/  ATOMG.E.EXCH.STRONG.GPU PT, RZ, [R2], R0 ;  /* 0x0000000002ff73a8 */ /* 0x00856200041ee100 */
[----:B------:R-:W-:-:S04]  /*2d30*/  DEPBAR {5,4,3,2,1,0} ;  /* 0x0000003f0000791a */ /* 0x000fc80000000000 */
[----:B------:R2:W-:Y:S01]  /*2d40*/  UTMACCTL.IV [UR4] ;  /* 0x00000000040079b9 */ /* 0x0005e20008000000 */
[----:B------:R-:W-:Y:S01]  /*2d50*/  NOP ;  /* 0x0000000000007918 */ /* 0x000fe20000000000 */
.L_x_45:
[----:B------:R-:W-:Y:S05]  /*2d60*/  @P0 BRA `(.L_x_46) ;  /* 0x00000000000c0947 */ /* 0x000fea0003800000 */
[----:B------:R0:W-:Y:S01]  /*2d70*/  UTMACMDFLUSH ;  /* 0x00000000000079b7 */ /* 0x0001e20000000000 */
[----:B------:R-:W-:Y:S05]  /*2d80*/  @P0 BRA `(.L_x_46) ;  /* 0x0000000000040947 */ /* 0x000fea0003800000 */
[----:B------:R-:W-:-:S04]  /*2d90*/  DEPBAR.LE SB0, 0x0 ;  /* 0x000080000000791a */ /* 0x000fc80000000000 */
.L_x_46:
[----:B------:R-:W-:Y:S05]  /*2da0*/  WARPSYNC.ALL ;  /* 0x0000000000007948 */ /* 0x000fea0003800000 */
[----:B------:R-:W3:Y:S08]  /*2db0*/  S2UR UR39, SR_CTAID.Y ;  /* 0x00000000002779c3 */ /* 0x000ef00000002600 */
[----:B-----5:R-:W-:Y:S01]  /*2dc0*/  BAR.SYNC.DEFER_BLOCKING 0x0 ;  /* 0x0000000000007b1d */ /* 0x020fe20000010000 */
[----:B------:R-:W-:-:S02]  /*2dd0*/  CS2R R102, SRZ ;  /* 0x0000000000667805 */ /* 0x000fc4000001ff00 */
[----:B------:R-:W-:Y:S02]  /*2de0*/  CS2R R104, SRZ ;  /* 0x0000000000687805 */ /* 0x000fe4000001ff00 */
[----:B------:R-:W-:Y:S02]  /*2df0*/  CS2R R106, SRZ ;  /* 0x00000000006a7805 */ /* 0x000fe4000001ff00 */
[----:B------:R-:W-:Y:S02]  /*2e00*/  CS2R R108, SRZ ;  /* 0x00000000006c7805 */ /* 0x000fe4000001ff00 */
[----:B------:R-:W-:Y:S01]  /*2e10*/  CS2R R110, SRZ ;  /* 0x00000000006e7805 */ /* 0x000fe2000001ff00 */
[----:B------:R-:W-:Y:S01]  /*2e20*/  VOTEU.ALL UP0, P1 ;  /* 0x00000000003f7886 */ /* 0x000fe20000800000 */
[----:B------:R-:W4:Y:S01]  /*2e30*/  S2UR UR35, SR_CTAID.X ;  /* 0x00000000002379c3 */ /* 0x000f220000002500 */
[----:B--2---:R-:W-:Y:S01]  /*2e40*/  UMOV UR4, 0x1 ;  /* 0x0000000100047882 */ /* 0x004fe20000000000 */
[----:B------:R-:W-:-:S02]  /*2e50*/  CS2R R112, SRZ ;  /* 0x0000000000707805 */ /* 0x000fc4000001ff00 */
[----:B------:R-:W-:Y:S01]  /*2e60*/  CS2R R114, SRZ ;  /* 0x0000000000727805 */ /* 0x000fe2000001ff00 */
[----:B------:R-:W-:-:S04]  /*2e70*/  @!UP0 UIADD3 UR4, -UR4, 0x100000, URZ ;  /* 0x0010000004048890 */ /* 0x000fc8000fffe13f */
[----:B------:R-:W-:Y:S02]  /*2e80*/  @!UP0 USHF.L.U32 UR5, UR4, 0xb, URZ ;  /* 0x0000000b04058899 */ /* 0x000fe4000800063f */
[----:B------:R-:W-:Y:S01]  /*2e90*/  @!UP0 USHF.L.U32 UR4, UR4, 0x1, URZ ;  /* 0x0000000104048899 */ /* 0x000fe2000800063f */
[----:B------:R-:W-:Y:S01]  /*2ea0*/  CS2R R116, SRZ ;  /* 0x0000000000747805 */ /* 0x000fe2000001ff00 */
[----:B------:R-:W-:Y:S01]  /*2eb0*/  VOTEU.ALL UP0, P1 ;  /* 0x00000000003f7886 */ /* 0x000fe20000800000 */
[----:B------:R-:W-:Y:S02]  /*2ec0*/  CS2R R118, SRZ ;  /* 0x0000000000767805 */ /* 0x000fe4000001ff00 */
[----:B------:R-:W-:Y:S02]  /*2ed0*/  CS2R R120, SRZ ;  /* 0x0000000000787805 */ /* 0x000fe4000001ff00 */
[----:B------:R-:W-:Y:S02]  /*2ee0*/  CS2R R122, SRZ ;  /* 0x00000000007a7805 */ /* 0x000fe4000001ff00 */
[----:B------:R-:W-:-:S02]  /*2ef0*/  CS2R R124, SRZ ;  /* 0x00000000007c7805 */ /* 0x000fc4000001ff00 */
[----:B------:R-:W-:Y:S02]  /*2f00*/  CS2R R126, SRZ ;  /* 0x00000000007e7805 */ /* 0x000fe4000001ff00 */
[----:B------:R-:W-:Y:S02]  /*2f10*/  CS2R R128, SRZ ;  /* 0x0000000000807805 */ /* 0x000fe4000001ff00 */
[----:B------:R-:W-:Y:S02]  /*2f20*/  CS2R R130, SRZ ;  /* 0x0000000000827805 */ /* 0x000fe4000001ff00 */
[----:B------:R-:W-:Y:S02]  /*2f30*/  CS2R R132, SRZ ;  /* 0x0000000000847805 */ /* 0x000fe4000001ff00 */
[----:B------:R-:W-:Y:S01]  /*2f40*/  CS2R R134, SRZ ;  /* 0x0000000000867805 */ /* 0x000fe2000001ff00 */
[----:B---3--:R-:W-:Y:S01]  /*2f50*/  USHF.L.U32 UR39, UR39, 0x8, URZ ;  /* 0x0000000827277899 */ /* 0x008fe2000800063f */
[----:B------:R-:W2:Y:S02]  /*2f60*/  FENCE.VIEW.ASYNC.S ;  /* 0x00000000000073c6 */ /* 0x000ea40000000000 */
[----:B--2---:R2:W3:Y:S01]  /*2f70*/  @!UP0 SYNCS.EXCH.64 URZ, [UR60+0x20000], UR4 ;  /* 0x020000043c3f85b2 */ /* 0x0044e20008000100 */
[----:B------:R-:W-:-:S02]  /*2f80*/  CS2R R136, SRZ ;  /* 0x0000000000887805 */ /* 0x000fc4000001ff00 */
[----:B------:R-:W-:Y:S02]  /*2f90*/  CS2R R138, SRZ ;  /* 0x00000000008a7805 */ /* 0x000fe4000001ff00 */
[----:B------:R-:W-:Y:S02]  /*2fa0*/  CS2R R140, SRZ ;  /* 0x00000000008c7805 */ /* 0x000fe4000001ff00 */
[----:B------:R-:W-:Y:S02]  /*2fb0*/  CS2R R142, SRZ ;  /* 0x00000000008e7805 */ /* 0x000fe4000001ff00 */
[----:B------:R-:W-:Y:S02]  /*2fc0*/  CS2R R144, SRZ ;  /* 0x0000000000907805 */ /* 0x000fe4000001ff00 */
[----:B------:R-:W-:Y:S01]  /*2fd0*/  CS2R R146, SRZ ;  /* 0x0000000000927805 */ /* 0x000fe2000001ff00 */
[----:B----4-:R-:W-:Y:S01]  /*2fe0*/  USHF.L.U32 UR35, UR35, 0x8, URZ ;  /* 0x0000000823237899 */ /* 0x010fe2000800063f */
[----:B------:R-:W-:-:S02]  /*2ff0*/  CS2R R148, SRZ ;  /* 0x0000000000947805 */ /* 0x000fc4000001ff00 */
[----:B------:R-:W-:Y:S01]  /*3000*/  CS2R R150, SRZ ;  /* 0x0000000000967805 */ /* 0x000fe2000001ff00 */
[----:B------:R-:W-:Y:S08]  /*3010*/  @!P2 BRA `(.L_x_47) ;  /* 0x00000050003ca947 */ /* 0x000ff00003800000 */
[----:B------:R4:W-:Y:S01]  /*3020*/  STL [R1+0x400], RZ ;  /* 0x000400ff01007387 */ /* 0x0009e20000100800 */
[----:B------:R-:W-:Y:S01]  /*3030*/  IMAD.U32 R2, RZ, RZ, UR60 ;  /* 0x0000003cff027e24 */ /* 0x000fe2000f8e00ff */
[----:B------:R-:W-:Y:S01]  /*3040*/  CS2R R24, SRZ ;  /* 0x0000000000187805 */ /* 0x000fe2000001ff00 */
[----:B------:R-:W-:Y:S01]  /*3050*/  IMAD.U32 R0, RZ, RZ, UR60 ;  /* 0x0000003cff007e24 */ /* 0x000fe2000f8e00ff */
[----:B------:R4:W-:Y:S01]  /*3060*/  STL [R1+0x404], RZ ;  /* 0x000404ff01007387 */ /* 0x0009e20000100800 */
[----:B------:R-:W-:Y:S02]  /*3070*/  CS2R R26, SRZ ;  /* 0x00000000001a7805 */ /* 0x000fe4000001ff00 */
[----:B------:R-:W-:Y:S01]  /*3080*/  SHF.R.U32.HI R2, RZ, 0x4, R2 ;  /* 0x00000004ff027819 */ /* 0x000fe20000011602 */
[----:B------:R-:W-:Y:S01]  /*3090*/  VIADD R0, R0, 0x10000 ;  /* 0x0001000000007836 */ /* 0x000fe20000000000 */
[----:B------:R4:W-:Y:S01]  /*30a0*/  STL [R1+0x408], RZ ;  /* 0x000408ff01007387 */ /* 0x0009e20000100800 */
[----:B------:R-:W-:-:S02]  /*30b0*/  CS2R R28, SRZ ;  /* 0x00000000001c7805 */ /* 0x000fc4000001ff00 */
[----:B------:R-:W-:Y:S02]  /*30c0*/  SGXT.U32 R9, R2, 0xe ;  /* 0x0000000e0209781a */ /* 0x000fe40000000000 */
[----:B------:R-:W-:Y:S01]  /*30d0*/  CS2R R2, SRZ ;  /* 0x0000000000027805 */ /* 0x000fe2000001ff00 */
[----:B------:R4:W-:Y:S01]  /*30e0*/  STL [R1+0x40c], RZ ;  /* 0x00040cff01007387 */ /* 0x0009e20000100800 */
[----:B------:R-:W-:Y:S02]  /*30f0*/  SHF.R.U32.HI R0, RZ, 0x4, R0 ;  /* 0x00000004ff007819 */ /* 0x000fe40000011600 */
[----:B------:R-:W-:Y:S02]  /*3100*/  CS2R R30, SRZ ;  /* 0x00000000001e7805 */ /* 0x000fe4000001ff00 */
[----:B-1----:R-:W-:Y:S01]  /*3110*/  IADD3 R5, P0, R9, 0x2, RZ ;  /* 0x0000000209057810 */ /* 0x002fe20007f1e0ff */
[----:B------:R4:W-:Y:S01]  /*3120*/  STL [R1+0x410], RZ ;  /* 0x000410ff01007387 */ /* 0x0009e20000100800 */
[----:B------:R-:W-:-:S02]  /*3130*/  SGXT.U32 R0, R0, 0xe ;  /* 0x0000000e0000781a */ /* 0x000fc40000000000 */
[----:B------:R-:W-:Y:S02]  /*3140*/  CS2R R32, SRZ ;  /* 0x0000000000207805 */ /* 0x000fe4000001ff00 */
[----:B------:R-:W-:Y:S01]  /*3150*/  IADD3.X R2, R2, 0x40000040, RZ, P0, !PT ;  /* 0x4000004002027810 */ /* 0x000fe200007fe4ff */
[----:B------:R4:W-:Y:S01]  /*3160*/  STL [R1+0x414], RZ ;  /* 0x000414ff01007387 */ /* 0x0009e20000100800 */
[----:B--2---:R-:W-:Y:S02]  /*3170*/  R2UR UR4, R5 ;  /* 0x00000000050472ca */ /* 0x004fe400000e0000 */
[----:B------:R-:W-:Y:S02]  /*3180*/  CS2R R34, SRZ ;  /* 0x0000000000227805 */ /* 0x000fe4000001ff00 */
[----:B------:R-:W-:Y:S01]  /*3190*/  R2UR UR5, R2 ;  /* 0x00000000020572ca */ /* 0x000fe200000e0000 */
[----:B------:R4:W-:Y:S01]  /*31a0*/  STL [R1+0x418], RZ ;  /* 0x000418ff01007387 */ /* 0x0009e20000100800 */
[----:B------:R-:W-:-:S02]  /*31b0*/  IADD3 R6, P2, R0, 0x2, RZ ;  /* 0x0000000200067810 */ /* 0x000fc40007f5e0ff */
[----:B------:R-:W-:Y:S02]  /*31c0*/  CS2R R36, SRZ ;  /* 0x0000000000247805 */ /* 0x000fe4000001ff00 */
[----:B------:R-:W-:Y:S01]  /*31d0*/  R2UR UR42, R0 ;  /* 0x00000000002a72ca */ /* 0x000fe200000e0000 */
[----:B------:R4:W-:Y:S01]  /*31e0*/  STL [R1+0x41c], RZ ;  /* 0x00041cff01007387 */ /* 0x0009e20000100800 */
[----:B------:R-:W-:Y:S01]  /*31f0*/  IADD3.X R3, R3, 0x40000040, RZ, P2, !PT ;  /* 0x4000004003037810 */ /* 0x000fe200017fe4ff */
[----:B------:R-:W-:Y:S01]  /*3200*/  IMAD.MOV.U32 R0, RZ, RZ, RZ ;  /* 0x000000ffff007224 */ /* 0x000fe200078e00ff */
[----:B------:R-:W-:Y:S01]  /*3210*/  R2UR UR6, R6 ;  /* 0x00000000060672ca */ /* 0x000fe200000e0000 */
[----:B------:R4:W-:Y:S01]  /*3220*/  STL [R1+0x420], RZ ;  /* 0x000420ff01007387 */ /* 0x0009e20000100800 */
[----:B------:R-:W-:Y:S02]  /*3230*/  R2UR UR7, R3 ;  /* 0x00000000030772ca */ /* 0x000fe400000e0000 */
[----:B------:R-:W-:-:S02]  /*3240*/  CS2R R38, SRZ ;  /* 0x0000000000267805 */ /* 0x000fc4000001ff00 */
[----:B------:R-:W-:Y:S01]  /*3250*/  CS2R R40, SRZ ;  /* 0x0000000000287805 */ /* 0x000fe2000001ff00 */
[----:B------:R4:W-:Y:S01]  /*3260*/  STL [R1+0x424], RZ ;  /* 0x000424ff01007387 */ /* 0x0009e20000100800 */
[----:B------:R-:W-:Y:S01]  /*3270*/  UIADD3.64 UR10, UR4, 0x1fe, URZ ;  /* 0x000001fe040a7897 */ /* 0x000fe2000fffe03f */
[----:B------:R-:W-:Y:S01]  /*3280*/  CS2R R42, SRZ ;  /* 0x00000000002a7805 */ /* 0x000fe2000001ff00 */
[----:B------:R-:W-:Y:S01]  /*3290*/  UIADD3.64 UR10, UR4, 0x202, URZ ;  /* 0x00000202040a7897 */ /* 0x000fe2000fffe03f */
        /* <DEDUP_REMOVED lines=62> */
[----:B------:R-:W-:Y:S01]  /*3680*/  CS2R R112, SRZ ;  /* 0x0000000000707805 */ /* 0x000fe2000001ff00 */
[----:B------:R-:W-:Y:S01]  /*3690*/  UIADD3.64 UR14, UR4, 0xc00, URZ ;  /* 0x00000c00040e7897 */ /* 0x000fe2000fffe03f */
[----:B------:R4:W-:Y:S01]  /*36a0*/  STL [R1+0x468], RZ ;  /* 0x000468ff01007387 */ /* 0x0009e20000100800 */
[----:B------:R-:W-:Y:S02]  /*36b0*/  CS2R R114, SRZ ;  /* 0x0000000000727805 */ /* 0x000fe4000001ff00 */
        /* <DEDUP_REMOVED lines=27> */
[----:B------:R-:W-:Y:S02]  /*3870*/  UIADD3.64 UR10, UR4, 0x602, URZ ;  /* 0x00000602040a7897 */ /* 0x000fe4000fffe03f */
[----:B------:R-:W-:Y:S01]  /*3880*/  UIADD3.64 UR14, UR4, 0x600, URZ ;  /* 0x00000600040e7897 */ /* 0x000fe2000fffe03f */
[----:B------:R4:W-:Y:S01]  /*3890*/  STL [R1+0x488], RZ ;  /* 0x000488ff01007387 */ /* 0x0009e20000100800 */
[----:B------:R-:W-:-:S02]  /*38a0*/  UIADD3.64 UR10, UR4, 0x604, URZ ;  /* 0x00000604040a7897 */ /* 0x000fc4000fffe03f */
[----:B------:R-:W-:Y:S01]  /*38b0*/  UIADD3.64 UR8, UR4, 0x2, URZ ;  /* 0x0000000204087897 */ /* 0x000fe2000fffe03f */
[----:B------:R4:W-:Y:S01]  /*38c0*/  STL [R1+0x48c], RZ ;  /* 0x00048cff01007387 */ /* 0x0009e20000100800 */
[----:B------:R-:W-:Y:S02]  /*38d0*/  UIADD3.64 UR12, UR4, 0x4, URZ ;  /* 0x00000004040c7897 */ /* 0x000fe4000fffe03f */
[----:B------:R-:W-:Y:S01]  /*38e0*/  UIADD3.64 UR16, UR4, 0x7fe, URZ ;  /* 0x000007fe04107897 */ /* 0x000fe2000fffe03f */
[----:B------:R4:W-:Y:S01]  /*38f0*/  STL [R1+0x490], RZ ;  /* 0x000490ff01007387 */ /* 0x0009e20000100800 */
[----:B------:R-:W-:Y:S02]  /*3900*/  UIADD3.64 UR20, UR4, 0x800, URZ ;  /* 0x0000080004147897 */ /* 0x000fe4000fffe03f */
[----:B------:R-:W-:Y:S01]  /*3910*/  UIADD3.64 UR24, UR4, 0x802, URZ ;  /* 0x0000080204187897 */ /* 0x000fe2000fffe03f */
[----:B------:R4:W-:Y:S01]  /*3920*/  STL [R1+0x494], RZ ;  /* 0x000494ff01007387 */ /* 0x0009e20000100800 */
[----:B------:R-:W-:Y:S01]  /*3930*/  UIADD3.64 UR28, UR4, 0x804, URZ ;  /* 0x00000804041c7897 */ /* 0x000fe2000fffe03f */
[----:B------:R-:W-:-:S02]  /*3940*/  UMOV UR43, 0x40000040 ;  /* 0x40000040002b7882 */ /* 0x000fc40000000000 */
[----:B------:R4:W-:Y:S01]  /*3950*/  STL [R1+0x498], RZ ;  /* 0x000498ff01007387 */ /* 0x0009e20000100800 */
[----:B------:R-:W-:Y:S02]  /*3960*/  UIADD3.64 UR44, UR4, 0xdfe, URZ ;  /* 0x00000dfe042c7897 */ /* 0x000fe4000fffe03f */
        /* <DEDUP_REMOVED lines=353> */
[----:B------:R4:W-:Y:S02]  /*4f80*/  STL [R1+0x1fc], RZ ;  /* 0x0001fcff01007387 */ /* 0x0009e40000100800 */
.L_x_49:
[----:B---3--:R-:W-:Y:S01]  /*4f90*/  BAR.SYNC.DEFER_BLOCKING 0x0 ;  /* 0x0000000000007b1d */ /* 0x008fe20000010000 */
[----:B------:R-:W-:Y:S01]  /*4fa0*/  @!P1 IMAD.MOV.U32 R5, RZ, RZ, 0x20000 ;  /* 0x00020000ff059424 */ /* 0x000fe200078e00ff */
[----:B------:R-:W-:Y:S02]  /*4fb0*/  R2UR UR32, R10 ;  /* 0x000000000a2072ca */ /* 0x000fe400000e0000 */
[----:B------:R-:W-:Y:S02]  /*4fc0*/  ELECT P0, URZ, PT ;  /* 0x00000000003f782f */ /* 0x000fe40003800000 */
[----:B-----5:R-:W-:Y:S02]  /*4fd0*/  SHF.R.U32.HI R6, RZ, 0x5, R247 ;  /* 0x00000005ff067819 */ /* 0x020fe400000116f7 */
[----:B------:R-:W-:Y:S02]  /*4fe0*/  R2UR UR34, R0 ;  /* 0x00000000002272ca */ /* 0x000fe400000e0000 */
[----:B------:R-:W-:-:S02]  /*4ff0*/  ISETP.LT.U32.AND P0, PT, R12, 0x40, P0 ;  /* 0x000000400c00780c */ /* 0x000fc40000701070 */
[----:B------:R-:W-:-:S03]  /*5000*/  R2UR UR38, R11 ;  /* 0x000000000b2672ca */ /* 0x000fc600000e0000 */
[----:B------:R-:W-:Y:S01]  /*5010*/  IMAD.U32 R2, RZ, RZ, UR32 ;  /* 0x00000020ff027e24 */ /* 0x000fe2000f8e00ff */
[----:B------:R-:W-:-:S07]  /*5020*/  R2UR UR32, R8 ;  /* 0x00000000082072ca */ /* 0x000fce00000e0000 */
[----:B------:R-:W-:Y:S01]  /*5030*/  VOTEU.ANY UP0, P0 ;  /* 0x00000000003f7886 */ /* 0x000fe20000000100 */
[----:B------:R-:W-:Y:S01]  /*5040*/  @P0 R2UR UR36, R2 ;  /* 0x00000000022402ca */ /* 0x000fe200000e0000 */
[----:B------:R-:W-:Y:S01]  /*5050*/  VOTEU.ANY UP1, P0 ;  /* 0x00000000003f7886 */ /* 0x000fe20000020100 */
[----:B------:R1:W-:Y:S01]  /*5060*/  @!P1 SYNCS.ARRIVE.TRANS64 RZ, [UR60+0x20000], R5 ;  /* 0x02000005ffff99a7 */ /* 0x0003e2000800003c */
[----:B------:R2:W-:Y:S06]  /*5070*/  MEMBAR.ALL.CTA ;  /* 0x0000000000007992 */ /* 0x0005ec0000008000 */
[----:B--2---:R-:W2:Y:S01]  /*5080*/  FENCE.VIEW.ASYNC.S ;  /* 0x00000000000073c6 */ /* 0x004ea20000000000 */
[----:B------:R-:W-:Y:S01]  /*5090*/  @UP0 UIADD3 UR33, UR60, 0x20000, URZ ;  /* 0x000200003c210890 */ /* 0x000fe2000fffe03f */
[----:B------:R-:W-:-:S02]  /*50a0*/  IMAD.U32 R2, RZ, RZ, UR38 ;  /* 0x00000026ff027e24 */ /* 0x000fc4000f8e00ff */
[----:B------:R-:W-:Y:S01]  /*50b0*/  IMAD.U32 R3, RZ, RZ, UR32 ;  /* 0x00000020ff037e24 */ /* 0x000fe2000f8e00ff */
[----:B-1----:R-:W-:-:S04]  /*50c0*/  LOP3.LUT R5, R6, 0x1, RZ, 0xc0, !PT ;  /* 0x0000000106057812 */ /* 0x002fc800078ec0ff */
[----:B------:R-:W-:Y:S01]  /*50d0*/  @P0 R2UR UR37, R3 ;  /* 0x00000000032502ca */ /* 0x000fe200000e0000 */
[----:B--2---:R-:W-:Y:S01]  /*50e0*/  BAR.SYNC.DEFER_BLOCKING 0x0 ;  /* 0x0000000000007b1d */ /* 0x004fe20000010000 */
[----:B------:R-:W-:Y:S02]  /*50f0*/  R2UR UR32, R5 ;  /* 0x00000000052072ca */ /* 0x000fe400000e0000 */
[----:B------:R-:W-:-:S04]  /*5100*/  ELECT P0, URZ, PT ;  /* 0x00000000003f782f */ /* 0x000fc80003800000 */
[----:B------:R-:W-:-:S07]  /*5110*/  ISETP.LT.U32.AND P0, PT, R12, 0x40, P0 ;  /* 0x000000400c00780c */ /* 0x000fce0000701070 */
[----:B------:R-:W-:Y:S02]  /*5120*/  ULEA UR34, UR32, UR34, 0x6 ;  /* 0x0000002220227291 */ /* 0x000fe4000f8e303f */
[----:B------:R-:W-:-:S04]  /*5130*/  ULEA UR32, UR32, UR60, 0xf ;  /* 0x0000003c20207291 */ /* 0x000fc8000f8e783f */
[----:B------:R-:W-:Y:S01]  /*5140*/  VOTEU.ANY UP0, P0 ;  /* 0x00000000003f7886 */ /* 0x000fe20000000100 */
[----:B------:R-:W-:-:S04]  /*5150*/  UMOV UR38, UR34 ;  /* 0x0000002200267c82 */ /* 0x000fc80008000000 */
[----:B------:R1:W-:Y:S01]  /*5160*/  @UP1 UTMALDG.2D [UR32], [UR36] ;  /* 0x00000020240015b4 */ /* 0x0003e20008008000 */
[----:B------:R-:W-:Y:S01]  /*5170*/  VOTEU.ANY UP1, P0 ;  /* 0x00000000003f7886 */ /* 0x000fe20000020100 */
[----:B-1----:R-:W-:Y:S01]  /*5180*/  R2UR UR33, R7 ;  /* 0x00000000072172ca */ /* 0x002fe200000e0000 */
[----:B------:R-:W-:Y:S01]  /*5190*/  @UP0 UIADD3 UR36, UR32, 0x10000, URZ ;  /* 0x0001000020240890 */ /* 0x000fe2000fffe03f */
[----:B------:R-:W-:Y:S01]  /*51a0*/  @P0 R2UR UR32, R2 ;  /* 0x00000000022002ca */ /* 0x000fe200000e0000 */
[----:B------:R-:W-:Y:S01]  /*51b0*/  @UP0 UIADD3 UR37, UR60, 0x20000, URZ ;  /* 0x000200003c250890 */ /* 0x000fe2000fffe03f */
[----:B------:R-:W-:-:S09]  /*51c0*/  SHF.L.U32 R2, R4, 0x1f, RZ ;  /* 0x0000001f04027819 */ /* 0x000fd200000006ff */
[----:B------:R-:W-:-:S05]  /*51d0*/  IMAD.U32 R3, RZ, RZ, UR33 ;  /* 0x00000021ff037e24 */ /* 0x000fca000f8e00ff */
[----:B------:R-:W-:Y:S01]  /*51e0*/  @P0 R2UR UR33, R3 ;  /* 0x00000000032102ca */ /* 0x000fe200000e0000 */
[----:B------:R-:W-:-:S12]  /*51f0*/  BAR.SYNC.DEFER_BLOCKING 0x0 ;  /* 0x0000000000007b1d */ /* 0x000fd80000010000 */
[----:B------:R1:W-:Y:S01]  /*5200*/  @UP1 UTMALDG.2D [UR36], [UR32] ;  /* 0x00000024200015b4 */ /* 0x0003e20008008000 */
[----:B------:R-:W-:Y:S06]  /*5210*/  BAR.SYNC.DEFER_BLOCKING 0x0 ;  /* 0x0000000000007b1d */ /* 0x000fec0000010000 */
[----:B------:R-:W2:Y:S02]  /*5220*/  SYNCS.PHASECHK.TRANS64.TRYWAIT P0, [UR60+0x20000], R2 ;  /* 0x02000002ff0075a7 */ /* 0x000ea4000800017c */
[----:B-12---:R-:W-:Y:S05]  /*5230*/  @!P0 BRA `(.L_x_48) ;  /* 0x0000007800748947 */ /* 0x006fea0003800000 */
.L_x_50:
[----:B------:R-:W-:Y:S04]  /*5240*/  STL [R1+0x6d8], R247 ;  /* 0x0006d8f701007387 */ /* 0x000fe80000100800 */
[----:B------:R-:W-:Y:S04]  /*5250*/  STL.64 [R1+0x6d0], R150 ;  /* 0x0006d09601007387 */ /* 0x000fe80000100a00 */
        /* <DEDUP_REMOVED lines=12> */
[----:B------:R1:W-:Y:S04]  /*5320*/  STL.64 [R1+0x668], R124 ;  /* 0x0006687c01007387 */ /* 0x0003e80000100a00 */
[----:B-1----:R-:W2:Y:S04]  /*5330*/  LDL.LU.64 R124, [R1+0x400] ;  /* 0x00040000017c7983 */ /* 0x002ea80000300a00 */
[----:B------:R-:W2:Y:S04]  /*5340*/  LDL.LU.64 R126, [R1+0x408] ;  /* 0x00040800017e7983 */ /* 0x000ea80000300a00 */
        /* <DEDUP_REMOVED lines=61> */
[----:B------:R-:W2:Y:S01]  /*5720*/  LDL.LU.64 R250, [R1+0x5f8] ;  /* 0x0005f80001fa7983 */ /* 0x000ea20000300a00 */
[----:B------:R-:W-:Y:S01]  /*5730*/  R2UR UR40, R9 ;  /* 0x00000000092872ca */ /* 0x000fe200000e0000 */
[----:B------:R-:W-:Y:S01]  /*5740*/  UMOV UR41, 0x40000040 ;  /* 0x4000004000297882 */ /* 0x000fe20000000000 */
[----:B------:R-:W-:Y:S01]  /*5750*/  UIADD3.64 UR36, UR4, 0x1fe, URZ ;  /* 0x000001fe04247897 */ /* 0x000fe2000fffe03f */
[----:B------:R-:W-:-:S02]  /*5760*/  MOV R3, UR39 ;  /* 0x0000002700037c02 */ /* 0x000fc40008000f00 */
[----:B------:R-:W-:Y:S02]  /*5770*/  MOV R6, UR57 ;  /* 0x0000003900067c02 */ /* 0x000fe40008000f00 */
[----:B------:R-:W-:Y:S02]  /*5780*/  MOV R5, UR56 ;  /* 0x0000003800057c02 */ /* 0x000fe40008000f00 */
[----:B------:R-:W-:Y:S01]  /*5790*/  MOV R2, UR35 ;  /* 0x0000002300027c02 */ /* 0x000fe20008000f00 */
[----:B--2---:R-:W-:-:S06]  /*57a0*/  WARPGROUP.ARRIVE ;  /* 0x00000000000079c5 */ /* 0x004fcc0000000000 */
[----:B------:R-:W-:Y:S03]  /*57b0*/  HGMMA.64x256x16.F32 R124, gdesc[UR40], R124, gsb0 ;  /* 0x03e00000287c79f0 */ /* 0x000fe6000800087c */
[----:B------:R-:W-:Y:S02]  /*57c0*/  WARPGROUP.DEPBAR.LE gsb0, 0x0 ;  /* 0x00008000000079c5 */ /* 0x000fe40000010000 */
[----:B------:R-:W-:-:S15]  /*57d0*/  WARPGROUP.ARRIVE ;  /* 0x00000000000079c5 */ /* 0x000fde0000000000 */
[----:B------:R-:W-:-:S08]  /*57e0*/  NOP ;  /* 0x0000000000007918 */ /* 0x000fd00000000000 */
        /* <DEDUP_REMOVED lines=26> */
[----:B------:R1:W-:Y:S04]  /*5990*/  STL.64 [R1+0x400], R124 ;  /* 0x0004007c01007387 */ /* 0x0003e80000100a00 */
        /* <DEDUP_REMOVED lines=63> */
[----:B-1----:R-:W4:Y:S04]  /*5d90*/  LDL.LU.64 R124, [R1] ;  /* 0x00000000017c7983 */ /* 0x002f280000300a00 */
[----:B--2---:R-:W2:Y:S04]  /*5da0*/  LDL.LU.64 R126, [R1+0x8] ;  /* 0x00000800017e7983 */ /* 0x004ea80000300a00 */
[----:B---3--:R-:W3:Y:S04]  /*5db0*/  LDL.LU.64 R128, [R1+0x10] ;  /* 0x0000100001807983 */ /* 0x008ee80000300a00 */
[----:B----4-:R-:W4:Y:S04]  /*5dc0*/  LDL.LU.64 R130, [R1+0x18] ;  /* 0x0000180001827983 */ /* 0x010f280000300a00 */
[----:B------:R-:W2:Y:S04]  /*5dd0*/  LDL.LU.64 R132, [R1+0x20] ;  /* 0x0000200001847983 */ /* 0x000ea80000300a00 */
[----:B------:R-:W3:Y:S04]  /*5de0*/  LDL.LU.64 R134, [R1+0x28] ;  /* 0x0000280001867983 */ /* 0x000ee80000300a00 */
[----:B------:R-:W4:Y:S04]  /*5df0*/  LDL.LU.64 R136, [R1+0x30] ;  /* 0x0000300001887983 */ /* 0x000f280000300a00 */
[----:B------:R-:W2:Y:S04]  /*5e00*/  LDL.LU.64 R138, [R1+0x38] ;  /* 0x00003800018a7983 */ /* 0x000ea80000300a00 */
[----:B------:R-:W3:Y:S04]  /*5e10*/  LDL.LU.64 R140, [R1+0x40] ;  /* 0x00004000018c7983 */ /* 0x000ee80000300a00 */
[----:B------:R-:W4:Y:S04]  /*5e20*/  LDL.LU.64 R142, [R1+0x48] ;  /* 0x00004800018e7983 */ /* 0x000f280000300a00 */
[----:B------:R-:W2:Y:S04]  /*5e30*/  LDL.LU.64 R144, [R1+0x50] ;  /* 0x0000500001907983 */ /* 0x000ea80000300a00 */
[----:B------:R-:W3:Y:S04]  /*5e40*/  LDL.LU.64 R146, [R1+0x58] ;  /* 0x0000580001927983 */ /* 0x000ee80000300a00 */
[----:B------:R-:W4:Y:S04]  /*5e50*/  LDL.LU.64 R148, [R1+0x60] ;  /* 0x0000600001947983 */ /* 0x000f280000300a00 */
[----:B------:R-:W2:Y:S04]  /*5e60*/  LDL.LU.64 R150, [R1+0x68] ;  /* 0x0000680001967983 */ /* 0x000ea80000300a00 */
[----:B--2---:R-:W-:Y:S04]  /*5e70*/  STL.64 [R1+0x8d8], R150 ;  /* 0x0008d89601007387 */ /* 0x004fe80000100a00 */
[----:B----4-:R-:W-:Y:S04]  /*5e80*/  STL.64 [R1+0x8d0], R148 ;  /* 0x0008d09401007387 */ /* 0x010fe80000100a00 */
[----:B---3--:R-:W-:Y:S04]  /*5e90*/  STL.64 [R1+0x8c8], R146 ;  /* 0x0008c89201007387 */ /* 0x008fe80000100a00 */
        /* <DEDUP_REMOVED lines=125> */
[----:B------:R-:W-:Y:S01]  /*6670*/  UMOV UR38, UR42 ;  /* 0x0000002a00267c82 */ /* 0x000fe20008000000 */
[----:B------:R-:W-:Y:S01]  /*6680*/  UMOV UR39, UR43 ;  /* 0x0000002b00277c82 */ /* 0x000fe20008000000 */
[----:B------:R-:W-:Y:S01]  /*6690*/  UIADD3.64 UR56, UR4, 0x200, URZ ;  /* 0x0000020004387897 */ /* 0x000fe2000fffe03f */
[----:B------:R-:W3:Y:S01]  /*66a0*/  LDL.LU.64 R152, [R1+0x70] ;  /* 0x0000700001987983 */ /* 0x000ee20000300a00 */
[----:B------:R-:W-:Y:S01]  /*66b0*/  UMOV UR58, UR6 ;  /* 0x00000006003a7c82 */ /* 0x000fe20008000000 */
[----:B------:R-:W-:-:S02]  /*66c0*/  UMOV UR59, UR7 ;  /* 0x00000007003b7c82 */ /* 0x000fc40008000000 */
[----:B------:R-:W3:Y:S04]  /*66d0*/  LDL.LU.64 R154, [R1+0x78] ;  /* 0x00007800019a7983 */ /* 0x000ee80000300a00 */
        /* <DEDUP_REMOVED lines=47> */
[----:B------:R-:W3:Y:S01]  /*69d0*/  LDL.LU.64 R250, [R1+0x1f8] ;  /* 0x0001f80001fa7983 */ /* 0x000ee20000300a00 */
[----:B------:R-:W-:Y:S01]  /*69e0*/  UIADD3.64 UR32, UR4, 0x3fe, URZ ;  /* 0x000003fe04207897 */ /* 0x000fe2000fffe03f */
[----:B--2---:R-:W-:-:S06]  /*69f0*/  WARPGROUP.ARRIVE ;  /* 0x00000000000079c5 */ /* 0x004fcc0000000000 */
[----:B------:R-:W-:Y:S01]  /*6a00*/  HGMMA.64x256x16.F32 R24, gdesc[UR36], R24, gsb0 ;  /* 0x03e00000241879f0 */ /* 0x000fe20008000818 */
[----:B------:R-:W-:Y:S01]  /*6a10*/  UIADD3.64 UR36, UR4, 0x202, URZ ;  /* 0x0000020204247897 */ /* 0x000fe2000fffe03f */
[----:B------:R-:W-:Y:S01]  /*6a20*/  UMOV UR38, UR10 ;  /* 0x0000000a00267c82 */ /* 0x000fe20008000000 */
[----:B------:R-:W-:Y:S01]  /*6a30*/  UMOV UR39, UR11 ;  /* 0x0000000b00277c82 */ /* 0x000fe20008000000 */
[----:B------:R-:W-:Y:S02]  /*6a40*/  WARPGROUP.DEPBAR.LE gsb0, 0x0 ;  /* 0x00008000000079c5 */ /* 0x000fe40000010000 */
[----:B------:R-:W-:-:S15]  /*6a50*/  WARPGROUP.ARRIVE ;  /* 0x00000000000079c5 */ /* 0x000fde0000000000 */
[----:B------:R-:W-:-:S07]  /*6a60*/  NOP ;  /* 0x0000000000007918 */ /* 0x000fce0000000000 */
        /* <DEDUP_REMOVED lines=35> */
[----:B------:R-:W-:Y:S03]  /*6ca0*/  HGMMA.64x256x16.F32 R24, gdesc[UR36], R24, gsb0 ;  /* 0x03e00000241879f0 */ /* 0x000fe60008000818 */
[----:B------:R-:W-:Y:S02]  /*6cb0*/  WARPGROUP.DEPBAR.LE gsb0, 0x0 ;  /* 0x00008000000079c5 */ /* 0x000fe40000010000 */
[----:B------:R-:W-:-:S15]  /*6cc0*/  WARPGROUP.ARRIVE ;  /* 0x00000000000079c5 */ /* 0x000fde0000000000 */
[----:B------:R-:W-:-:S08]  /*6cd0*/  NOP ;  /* 0x0000000000007918 */ /* 0x000fd00000000000 */
[----:B------:R-:W-:Y:S03]  /*6ce0*/  HGMMA.64x256x16.F32 R24, gdesc[UR56], R24, gsb0 ;  /* 0x03e00000381879f0 */ /* 0x000fe60008000818 */
[----:B------:R-:W-:Y:S02]  /*6cf0*/  WARPGROUP.DEPBAR.LE gsb0, 0x0 ;  /* 0x00008000000079c5 */ /* 0x000fe40000010000 */
        /* <DEDUP_REMOVED lines=64> */
[----:B-1----:R-:W3:Y:S04]  /*7100*/  LDL.LU.64 R150, [R1+0x8d8] ;  /* 0x0008d80001967983 */ /* 0x002ee80000300a00 */
        /* <DEDUP_REMOVED lines=13> */
[----:B------:R-:W-:Y:S01]  /*71e0*/  UMOV UR34, UR42 ;  /* 0x0000002a00227c82 */ /* 0x000fe20008000000 */
[----:B------:R-:W-:Y:S01]  /*71f0*/  UMOV UR35, UR43 ;  /* 0x0000002b00237c82 */ /* 0x000fe20008000000 */
[----:B------:R-:W-:Y:S01]  /*7200*/  UIADD3.64 UR36, UR4, 0x400, URZ ;  /* 0x0000040004247897 */ /* 0x000fe2000fffe03f */
[----:B------:R-:W2:Y:S01]  /*7210*/  LDL.LU.64 R122, [R1+0x868] ;  /* 0x00086800017a7983 */ /* 0x000ea20000300a00 */
[----:B------:R-:W-:Y:S01]  /*7220*/  UMOV UR38, UR6 ;  /* 0x0000000600267c82 */ /* 0x000fe20008000000 */
[----:B------:R-:W-:-:S02]  /*7230*/  UMOV UR39, UR7 ;  /* 0x0000000700277c82 */ /* 0x000fc40008000000 */
        /* <DEDUP_REMOVED lines=49> */
[----:B---3--:R-:W-:-:S06]  /*7550*/  WARPGROUP.ARRIVE ;  /* 0x00000000000079c5 */ /* 0x008fcc0000000000 */
        /* <DEDUP_REMOVED lines=43> */
[----:B------:R-:W-:Y:S02]  /*7810*/  UIADD3.64 UR32, UR4, 0x5fe, URZ ;  /* 0x000005fe04207897 */ /* 0x000fe4000fffe03f */
[----:B------:R-:W-:Y:S02]  /*7820*/  WARPGROUP.DEPBAR.LE gsb0, 0x0 ;  /* 0x00008000000079c5 */ /* 0x000fe40000010000 */
[----:B------:R-:W-:-:S15]  /*7830*/  WARPGROUP.ARRIVE ;  /* 0x00000000000079c5 */ /* 0x000fde0000000000 */
[----:B------:R-:W-:-:S08]  /*7840*/  NOP ;  /* 0x0000000000007918 */ /* 0x000fd00000000000 */
[----:B------:R-:W-:Y:S03]  /*7850*/  HGMMA.64x256x16.F32 R124, gdesc[UR36], R124, gsb0 ;  /* 0x03e00000247c79f0 */ /* 0x000fe6000800087c */
[----:B------:R-:W-:Y:S02]  /*7860*/  WARPGROUP.DEPBAR.LE gsb0, 0x0 ;  /* 0x00008000000079c5 */ /* 0x000fe40000010000 */
[----:B------:R-:W-:Y:S04]  /*7870*/  STL.64 [R1], R124 ;  /* 0x0000007c01007387 */ /* 0x000fe80000100a00 */
        /* <DEDUP_REMOVED lines=61> */
[----:B------:R3:W-:Y:S04]  /*7c50*/  STL.64 [R1+0x1f0], R248 ;  /* 0x0001f0f801007387 */ /* 0x0007e80000100a00 */
[----:B------:R3:W-:Y:S04]  /*7c60*/  STL.64 [R1+0x1f8], R250 ;  /* 0x0001f8fa01007387 */ /* 0x0007e80000100a00 */
[----:B-1----:R3:W5:Y:S04]  /*7c70*/  LDL.LU R247, [R1+0x6d8] ;  /* 0x0006d80001f77983 */ /* 0x0027680000300800 */
        /* <DEDUP_REMOVED lines=17> */
[----:B------:R-:W-:Y:S01]  /*7d90*/  VIADD R0, R0, 0x80 ;  /* 0x0000008000007836 */ /* 0x000fe20000000000 */
[----:B------:R-:W-:Y:S01]  /*7da0*/  UMOV UR58, UR6 ;  /* 0x00000006003a7c82 */ /* 0x000fe20008000000 */
[----:B------:R-:W-:Y:S01]  /*7db0*/  UMOV UR59, UR7 ;  /* 0x00000007003b7c82 */ /* 0x000fe20008000000 */
[----:B------:R-:W-:Y:S01]  /*7dc0*/  UIADD3.64 UR36, UR4, 0x602, URZ ;  /* 0x0000060204247897 */ /* 0x000fe2000fffe03f */
[----:B------:R-:W-:Y:S01]  /*7dd0*/  LOP3.LUT R4, R4, 0x1, RZ, 0x3c, !PT ;  /* 0x0000000104047812 */ /* 0x000fe200078e3cff */
[----:B------:R-:W-:Y:S01]  /*7de0*/  UMOV UR38, UR10 ;  /* 0x0000000a00267c82 */ /* 0x000fe20008000000 */
[----:B------:R-:W-:Y:S01]  /*7df0*/  UMOV UR39, UR11 ;  /* 0x0000000b00277c82 */ /* 0x000fe20008000000 */
[----:B------:R-:W-:Y:S01]  /*7e00*/  UMOV UR46, UR18 ;  /* 0x00000012002e7c82 */ /* 0x000fe20008000000 */
[----:B------:R-:W-:Y:S01]  /*7e10*/  UMOV UR47, UR19 ;  /* 0x00000013002f7c82 */ /* 0x000fe20008000000 */
[----:B------:R-:W-:Y:S01]  /*7e20*/  UMOV UR50, UR22 ;  /* 0x0000001600327c82 */ /* 0x000fe20008000000 */
[----:B------:R-:W-:Y:S01]  /*7e30*/  UMOV UR51, UR23 ;  /* 0x0000001700337c82 */ /* 0x000fe20008000000 */
[----:B------:R-:W-:Y:S01]  /*7e40*/  UMOV UR54, UR26 ;  /* 0x0000001a00367c82 */ /* 0x000fe20008000000 */
[----:B------:R-:W-:Y:S01]  /*7e50*/  UMOV UR55, UR27 ;  /* 0x0000001b00377c82 */ /* 0x000fe20008000000 */
        /* <DEDUP_REMOVED lines=9> */
[----:B------:R-:W-:Y:S01]  /*7ef0*/  R2UR UR57, R6 ;  /* 0x00000000063972ca */ /* 0x000fe200000e0000 */
[----:B------:R-:W-:Y:S01]  /*7f00*/  UMOV UR58, UR30 ;  /* 0x0000001e003a7c82 */ /* 0x000fe20008000000 */
[----:B------:R-:W-:Y:S01]  /*7f10*/  R2UR UR56, R5 ;  /* 0x00000000053872ca */ /* 0x000fe200000e0000 */
[----:B------:R-:W-:Y:S01]  /*7f20*/  UMOV UR59, UR31 ;  /* 0x0000001f003b7c82 */ /* 0x000fe20008000000 */
[----:B------:R-:W-:Y:S02]  /*7f30*/  WARPGROUP.DEPBAR.LE gsb0, 0x0 ;  /* 0x00008000000079c5 */ /* 0x000fe40000010000 */
[----:B------:R-:W-:-:S15]  /*7f40*/  WARPGROUP.ARRIVE ;  /* 0x00000000000079c5 */ /* 0x000fde0000000000 */
[----:B------:R-:W-:-:S06]  /*7f50*/  NOP ;  /* 0x0000000000007918 */ /* 0x000fcc0000000000 */
[----:B------:R-:W-:Y:S01]  /*7f60*/  HGMMA.64x256x16.F32 R24, gdesc[UR36], R24, gsb0 ;  /* 0x03e00000241879f0 */ /* 0x000fe20008000818 */
[----:B------:R-:W-:Y:S02]  /*7f70*/  R2UR UR39, R3 ;  /* 0x00000000032772ca */ /* 0x000fe400000e0000 */
[----:B------:R-:W-:Y:S02]  /*7f80*/  WARPGROUP.DEPBAR.LE gsb0, 0x0 ;  /* 0x00008000000079c5 */ /* 0x000fe40000010000 */
[----:B------:R-:W-:-:S15]  /*7f90*/  WARPGROUP.ARRIVE ;  /* 0x00000000000079c5 */ /* 0x000fde0000000000 */
[----:B------:R-:W-:-:S08]  /*7fa0*/  NOP ;  /* 0x0000000000007918 */ /* 0x000fd00000000000 */
[----:B------:R-:W-:Y:S01]  /*7fb0*/  HGMMA.64x256x16.F32 R24, gdesc[UR32], R24, gsb0 ;  /* 0x03e00000201879f0 */ /* 0x000fe20008000818 */
[----:B------:R-:W-:Y:S02]  /*7fc0*/  R2UR UR35, R2 ;  /* 0x00000000022372ca */ /* 0x000fe400000e0000 */
[----:B------:R-:W1:Y:S02]  /*7fd0*/  LDC R2, c[0x0][0x230] ;  /* 0x00008c00ff027b82 */ /* 0x000e640000000800 */
[----:B-1----:R-:W-:Y:S01]  /*7fe0*/  ISETP.GE.AND P0, PT, R0, R2, PT ;  /* 0x000000020000720c */ /* 0x002fe20003f06270 */
[----:B------:R-:W-:Y:S02]  /*7ff0*/  WARPGROUP.DEPBAR.LE gsb0, 0x0 ;  /* 0x00008000000079c5 */ /* 0x000fe40000010000 */
[----:B------:R-:W-:-:S15]  /*8000*/  WARPGROUP.ARRIVE ;  /* 0x00000000000079c5 */ /* 0x000fde0000000000 */
[----:B------:R-:W-:-:S05]  /*8010*/  NOP ;  /* 0x0000000000007918 */ /* 0x000fca0000000000 */
        /* <DEDUP_REMOVED lines=14> */
[----:B---3--:R-:W-:Y:S05]  /*8100*/  @!P0 BRA `(.L_x_49) ;  /* 0xffffffcc00a08947 */ /* 0x008fea000383ffff */
.L_x_47:
[----:B------:R-:W4:Y:S04]  /*8110*/  LDL.LU R172, [R1+0x40c] ;  /* 0x00040c0001ac7983 */ /* 0x000f280000300800 */
[----:B------:R-:W4:Y:S04]  /*8120*/  LDL.LU R171, [R1+0x408] ;  /* 0x0004080001ab7983 */ /* 0x000f280000300800 */
[----:B------:R-:W2:Y:S04]  /*8130*/  LDL.LU R170, [R1+0x414] ;  /* 0x0004140001aa7983 */ /* 0x000ea80000300800 */
[----:B------:R-:W2:Y:S04]  /*8140*/  LDL.LU R169, [R1+0x410] ;  /* 0x0004100001a97983 */ /* 0x000ea80000300800 */
[----:B------:R-:W3:Y:S04]  /*8150*/  LDL.LU R168, [R1+0x41c] ;  /* 0x00041c0001a87983 */ /* 0x000ee80000300800 */
        /* <DEDUP_REMOVED lines=27> */
[----:B-1----:R-:W3:Y:S04]  /*8310*/  LDL.LU R6, [R1+0x4cc] ;  /* 0x0004cc0001067983 */ /* 0x002ee80000300800 */
[----:B------:R-:W3:Y:S04]  /*8320*/  LDL.LU R5, [R1+0x4c8] ;  /* 0x0004c80001057983 */ /* 0x000ee80000300800 */
[----:B------:R-:W3:Y:S04]  /*8330*/  LDL.LU R3, [R1+0x4dc] ;  /* 0x0004dc0001037983 */ /* 0x000ee80000300800 */
[----:B------:R-:W3:Y:S04]  /*8340*/  LDL.LU R2, [R1+0x4d8] ;  /* 0x0004d80001027983 */ /* 0x000ee80000300800 */
[----:B------:R-:W3:Y:S04]  /*8350*/  LDL.LU R174, [R1+0x404] ;  /* 0x0004040001ae7983 */ /* 0x000ee80000300800 */
[----:B------:R-:W3:Y:S04]  /*8360*/  LDL.LU R173, [R1+0x400] ;  /* 0x0004000001ad7983 */ /* 0x000ee80000300800 */
[----:B------:R-:W-:Y:S04]  /*8370*/  STL [R1+0x7a0], R84 ;  /* 0x0007a05401007387 */ /* 0x000fe80000100800 */
        /* <DEDUP_REMOVED lines=37> */
[----:B------:R-:W-:Y:S01]  /*85d0*/  STL [R1+0x708], R122 ;  /* 0x0007087a01007387 */ /* 0x000fe20000100800 */
[----:B----4-:R-:W-:-:S03]  /*85e0*/  F2FP.F16.F32.PACK_AB R7, R172, R171 ;  /* 0x000000abac07723e */ /* 0x010fc600000000ff */
[----:B------:R-:W-:Y:S04]  /*85f0*/  STL [R1+0x704], R123 ;  /* 0x0007047b01007387 */ /* 0x000fe80000100800 */
[----:B------:R-:W-:Y:S01]  /*8600*/  STL [R1+0x700], R124 ;  /* 0x0007007c01007387 */ /* 0x000fe20000100800 */
[----:B--2---:R-:W-:-:S03]  /*8610*/  F2FP.F16.F32.PACK_AB R4, R170, R169 ;  /* 0x000000a9aa04723e */ /* 0x004fc600000000ff */
[----:B------:R-:W-:Y:S04]  /*8620*/  STL [R1+0x6fc], R125 ;  /* 0x0006fc7d01007387 */ /* 0x000fe80000100800 */
[----:B------:R-:W-:Y:S04]  /*8630*/  STL [R1+0x6f8], R126 ;  /* 0x0006f87e01007387 */ /* 0x000fe80000100800 */
[----:B------:R-:W-:Y:S01]  /*8640*/  STL [R1+0x6f4], R127 ;  /* 0x0006f47f01007387 */ /* 0x000fe20000100800 */
[----:B---3--:R-:W-:-:S03]  /*8650*/  IMAD.MOV.U32 R172, RZ, RZ, R166 ;  /* 0x000000ffffac7224 */ /* 0x008fc600078e00a6 */
[----:B------:R-:W-:Y:S01]  /*8660*/  STL [R1+0x6f0], R128 ;  /* 0x0006f08001007387 */ /* 0x000fe20000100800 */
[----:B------:R-:W-:-:S03]  /*8670*/  IMAD.MOV.U32 R171, RZ, RZ, R165 ;  /* 0x000000ffffab7224 */ /* 0x000fc600078e00a5 */
[----:B------:R-:W-:Y:S01]  /*8680*/  STL [R1+0x6ec], R129 ;  /* 0x0006ec8101007387 */ /* 0x000fe20000100800 */
[----:B------:R-:W-:-:S03]  /*8690*/  IMAD.MOV.U32 R170, RZ, RZ, R164 ;  /* 0x000000ffffaa7224 */ /* 0x000fc600078e00a4 */
[----:B------:R-:W-:Y:S01]  /*86a0*/  STL [R1+0x6e8], R130 ;  /* 0x0006e88201007387 */ /* 0x000fe20000100800 */
[----:B------:R-:W-:-:S03]  /*86b0*/  IMAD.MOV.U32 R169, RZ, RZ, R163 ;  /* 0x000000ffffa97224 */ /* 0x000fc600078e00a3 */
[----:B------:R-:W-:Y:S04]  /*86c0*/  STL [R1+0x6e4], R131 ;  /* 0x0006e48301007387 */ /* 0x000fe80000100800 */
[----:B------:R-:W-:Y:S04]  /*86d0*/  STL [R1+0x6e0], R132 ;  /* 0x0006e08401007387 */ /* 0x000fe80000100800 */
[----:B------:R-:W-:Y:S01]  /*86e0*/  STL [R1+0x6dc], R133 ;  /* 0x0006dc8501007387 */ /* 0x000fe20000100800 */
[----:B------:R-:W-:-:S03]  /*86f0*/  IMAD.MOV.U32 R166, RZ, RZ, R160 ;  /* 0x000000ffffa67224 */ /* 0x000fc600078e00a0 */
        /* <DEDUP_REMOVED lines=27> */
[----:B------:R1:W-:Y:S04]  /*88b0*/  STL [R1+0x66c], R150 ;  /* 0x00066c9601007387 */ /* 0x0003e80000100800 */
[----:B------:R2:W-:Y:S01]  /*88c0*/  STL [R1+0x668], R151 ;  /* 0x0006689701007387 */ /* 0x0005e20000100800 */
[----:B------:R-:W-:Y:S02]  /*88d0*/  IMAD.MOV.U32 R20, RZ, RZ, R14 ;  /* 0x000000ffff147224 */ /* 0x000fe400078e000e */
[----:B------:R-:W-:Y:S01]  /*88e0*/  IMAD.MOV.U32 R19, RZ, RZ, R13 ;  /* 0x000000ffff137224 */ /* 0x000fe200078e000d */
[----:B------:R-:W-:Y:S01]  /*88f0*/  F2FP.F16.F32.PACK_AB R64, R65, R64 ;  /* 0x000000404140723e */ /* 0x000fe200000000ff */
[----:B------:R-:W-:Y:S01]  /*8900*/  BAR.SYNC.DEFER_BLOCKING 0x0 ;  /* 0x0000000000007b1d */ /* 0x000fe20000010000 */
[----:B------:R-:W-:-:S02]  /*8910*/  IMAD.MOV.U32 R18, RZ, RZ, R6 ;  /* 0x000000ffff127224 */ /* 0x000fc400078e0006 */
[----:B------:R-:W-:Y:S01]  /*8920*/  IMAD.MOV.U32 R17, RZ, RZ, R5 ;  /* 0x000000ffff117224 */ /* 0x000fe200078e0005 */
[----:B------:R-:W-:Y:S02]  /*8930*/  F2FP.F16.F32.PACK_AB R0, R174, R173 ;  /* 0x000000adae00723e */ /* 0x000fe400000000ff */
[----:B-1----:R-:W-:Y:S02]  /*8940*/  F2FP.F16.F32.PACK_AB R150, R172, R171 ;  /* 0x000000abac96723e */ /* 0x002fe400000000ff */
[----:B------:R-:W-:Y:S01]  /*8950*/  F2FP.F16.F32.PACK_AB R72, R73, R72 ;  /* 0x000000484948723e */ /* 0x000fe200000000ff */
[----:B------:R1:W-:Y:S01]  /*8960*/  STL [R1+0x650], R0 ;  /* 0x0006500001007387 */ /* 0x0003e20000100800 */
[----:B--2---:R-:W-:Y:S02]  /*8970*/  F2FP.F16.F32.PACK_AB R151, R170, R169 ;  /* 0x000000a9aa97723e */ /* 0x004fe400000000ff */
[----:B------:R-:W-:Y:S01]  /*8980*/  F2FP.F16.F32.PACK_AB R80, R81, R80 ;  /* 0x000000505150723e */ /* 0x000fe200000000ff */
[----:B------:R-:W-:Y:S01]  /*8990*/  STL [R1+0x654], R7 ;  /* 0x0006540701007387 */ /* 0x000fe20000100800 */
[----:B------:R-:W-:-:S02]  /*89a0*/  F2FP.F16.F32.PACK_AB R65, R67, R66 ;  /* 0x000000424341723e */ /* 0x000fc400000000ff */
[----:B------:R-:W-:Y:S01]  /*89b0*/  F2FP.F16.F32.PACK_AB R24, R25, R24 ;  /* 0x000000181918723e */ /* 0x000fe200000000ff */
[----:B------:R-:W-:Y:S01]  /*89c0*/  STL [R1+0x658], R4 ;  /* 0x0006580401007387 */ /* 0x000fe20000100800 */
[----:B------:R-:W-:Y:S02]  /*89d0*/  F2FP.F16.F32.PACK_AB R40, R41, R40 ;  /* 0x000000282928723e */ /* 0x000fe400000000ff */
[----:B------:R-:W-:Y:S02]  /*89e0*/  F2FP.F16.F32.PACK_AB R48, R49, R48 ;  /* 0x000000303130723e */ /* 0x000fe400000000ff */
[----:B------:R-:W-:Y:S02]  /*89f0*/  F2FP.F16.F32.PACK_AB R56, R57, R56 ;  /* 0x000000383938723e */ /* 0x000fe400000000ff */
[----:B------:R-:W-:Y:S02]  /*8a00*/  F2FP.F16.F32.PACK_AB R32, R33, R32 ;  /* 0x000000202120723e */ /* 0x000fe400000000ff */
[----:B------:R-:W-:-:S02]  /*8a10*/  ELECT P0, URZ, PT ;  /* 0x00000000003f782f */ /* 0x000fc40003800000 */
[----:B-1----:R-:W-:Y:S01]  /*8a20*/  F2FP.F16.F32.PACK_AB R0, R168, R167 ;  /* 0x000000a7a800723e */ /* 0x002fe200000000ff */
[----:B------:R-:W-:Y:S01]  /*8a30*/  IMAD.MOV.U32 R168, RZ, RZ, R162 ;  /* 0x000000ffffa87224 */ /* 0x000fe200078e00a2 */
[----:B------:R-:W1:Y:S01]  /*8a40*/  @!P1 SYNCS.CCTL.IV [UR60+0x20000] ;  /* 0x02000000ff0099b1 */ /* 0x000e62000800003c */
[----:B------:R-:W-:Y:S02]  /*8a50*/  IMAD.MOV.U32 R167, RZ, RZ, R161 ;  /* 0x000000ffffa77224 */ /* 0x000fe400078e00a1 */
[----:B------:R2:W-:Y:S01]  /*8a60*/  STL [R1+0x65c], R0 ;  /* 0x00065c0001007387 */ /* 0x0005e20000100800 */
[----:B------:R-:W-:Y:S02]  /*8a70*/  IMAD.MOV.U32 R162, RZ, RZ, R156 ;  /* 0x000000ffffa27224 */ /* 0x000fe400078e009c */
[----:B------:R-:W-:Y:S01]  /*8a80*/  IMAD.MOV.U32 R161, RZ, RZ, R155 ;  /* 0x000000ffffa17224 */ /* 0x000fe200078e009b */
[----:B------:R-:W3:Y:S01]  /*8a90*/  LDL.LU R14, [R1+0x544] ;  /* 0x00054400010e7983 */ /* 0x000ee20000300800 */
[----:B------:R-:W-:-:S02]  /*8aa0*/  IMAD.MOV.U32 R156, RZ, RZ, R22 ;  /* 0x000000ffff9c7224 */ /* 0x000fc400078e0016 */
[----:B------:R-:W-:Y:S01]  /*8ab0*/  IMAD.MOV.U32 R155, RZ, RZ, R21 ;  /* 0x000000ffff9b7224 */ /* 0x000fe200078e0015 */
[----:B------:R-:W4:Y:S01]  /*8ac0*/  LDL.LU R13, [R1+0x540] ;  /* 0x00054000010d7983 */ /* 0x000f220000300800 */
[----:B------:R-:W-:Y:S02]  /*8ad0*/  IMAD.MOV.U32 R22, RZ, RZ, R16 ;  /* 0x000000ffff167224 */ /* 0x000fe400078e0010 */
[----:B------:R-:W-:Y:S01]  /*8ae0*/  IMAD.MOV.U32 R21, RZ, RZ, R15 ;  /* 0x000000ffff157224 */ /* 0x000fe200078e000f */
[----:B------:R-:W4:Y:S01]  /*8af0*/  LDL.LU R6, [R1+0x4ec] ;  /* 0x0004ec0001067983 */ /* 0x000f220000300800 */
[----:B------:R-:W-:Y:S02]  /*8b00*/  IMAD.MOV.U32 R16, RZ, RZ, R3 ;  /* 0x000000ffff107224 */ /* 0x000fe400078e0003 */
[----:B------:R-:W-:Y:S01]  /*8b10*/  IMAD.MOV.U32 R15, RZ, RZ, R2 ;  /* 0x000000ffff0f7224 */ /* 0x000fe200078e0002 */
[----:B------:R-:W4:Y:S04]  /*8b20*/  LDL.LU R5, [R1+0x4e8] ;  /* 0x0004e80001057983 */ /* 0x000f280000300800 */
[----:B------:R-:W4:Y:S04]  /*8b30*/  LDL.LU R3, [R1+0x4fc] ;  /* 0x0004fc0001037983 */ /* 0x000f280000300800 */
[----:B------:R-:W4:Y:S04]  /*8b40*/  LDL.LU R2, [R1+0x4f8] ;  /* 0x0004f80001027983 */ /* 0x000f280000300800 */
[----:B------:R-:W4:Y:S04]  /*8b50*/  LDL.LU R174, [R1+0x424] ;  /* 0x0004240001ae7983 */ /* 0x000f280000300800 */
[----:B------:R-:W4:Y:S01]  /*8b60*/  LDL.LU R173, [R1+0x420] ;  /* 0x0004200001ad7983 */ /* 0x000f220000300800 */
[----:B--2---:R-:W-:Y:S01]  /*8b70*/  F2FP.F16.F32.PACK_AB R0, R168, R167 ;  /* 0x000000a7a800723e */ /* 0x004fe200000000ff */
[----:B------:R-:W-:-:S02]  /*8b80*/  IMAD.MOV.U32 R172, RZ, RZ, R166 ;  /* 0x000000ffffac7224 */ /* 0x000fc400078e00a6 */
[----:B------:R-:W-:Y:S02]  /*8b90*/  IMAD.MOV.U32 R171, RZ, RZ, R165 ;  /* 0x000000ffffab7224 */ /* 0x000fe400078e00a5 */
[----:B------:R-:W-:Y:S02]  /*8ba0*/  IMAD.MOV.U32 R166, RZ, RZ, R160 ;  /* 0x000000ffffa67224 */ /* 0x000fe400078e00a0 */
[----:B------:R-:W-:Y:S02]  /*8bb0*/  IMAD.MOV.U32 R170, RZ, RZ, R164 ;  /* 0x000000ffffaa7224 */ /* 0x000fe400078e00a4 */
[----:B------:R-:W-:Y:S02]  /*8bc0*/  IMAD.MOV.U32 R165, RZ, RZ, R159 ;  /* 0x000000ffffa57224 */ /* 0x000fe400078e009f */
[----:B------:R-:W-:Y:S02]  /*8bd0*/  IMAD.MOV.U32 R160, RZ, RZ, R154 ;  /* 0x000000ffffa07224 */ /* 0x000fe400078e009a */
        /* <DEDUP_REMOVED lines=18> */
[----:B---3--:R-:W-:-:S02]  /*8d00*/  IMAD.MOV.U32 R20, RZ, RZ, R14 ;  /* 0x000000ffff147224 */ /* 0x008fc400078e000e */
[----:B----4-:R-:W-:Y:S02]  /*8d10*/  IMAD.MOV.U32 R19, RZ, RZ, R13 ;  /* 0x000000ffff137224 */ /* 0x010fe400078e000d */
[----:B------:R-:W-:Y:S02]  /*8d20*/  IMAD.MOV.U32 R18, RZ, RZ, R6 ;  /* 0x000000ffff127224 */ /* 0x000fe400078e0006 */
[----:B------:R-:W-:Y:S02]  /*8d30*/  IMAD.MOV.U32 R17, RZ, RZ, R5 ;  /* 0x000000ffff117224 */ /* 0x000fe400078e0005 */
[----:B------:R-:W-:Y:S01]  /*8d40*/  IMAD.MOV.U32 R16, RZ, RZ, R3 ;  /* 0x000000ffff107224 */ /* 0x000fe200078e0003 */
[----:B------:R-:W-:-:S05]  /*8d50*/  F2FP.F16.F32.PACK_AB R149, R174, R173 ;  /* 0x000000adae95723e */ /* 0x000fca00000000ff */
[----:B------:R-:W-:Y:S04]  /*8d60*/  STL [R1+0x680], R149 ;  /* 0x0006809501007387 */ /* 0x000fe80000100800 */
[----:B------:R-:W-:Y:S04]  /*8d70*/  STL [R1+0x67c], R150 ;  /* 0x00067c9601007387 */ /* 0x000fe80000100800 */
[----:B------:R-:W-:Y:S04]  /*8d80*/  STL [R1+0x678], R151 ;  /* 0x0006789701007387 */ /* 0x000fe80000100800 */
[----:B------:R2:W-:Y:S04]  /*8d90*/  STL [R1+0x64c], R0 ;  /* 0x00064c0001007387 */ /* 0x0005e80000100800 */
[----:B------:R-:W3:Y:S01]  /*8da0*/  LDL.LU R14, [R1+0x554] ;  /* 0x00055400010e7983 */ /* 0x000ee20000300800 */
[----:B------:R-:W-:-:S03]  /*8db0*/  IMAD.MOV.U32 R15, RZ, RZ, R2 ;  /* 0x000000ffff0f7224 */ /* 0x000fc600078e0002 */
[----:B------:R-:W4:Y:S04]  /*8dc0*/  LDL.LU R13, [R1+0x550] ;  /* 0x00055000010d7983 */ /* 0x000f280000300800 */
[----:B------:R-:W2:Y:S04]  /*8dd0*/  LDL.LU R6, [R1+0x564] ;  /* 0x0005640001067983 */ /* 0x000ea80000300800 */
[----:B------:R-:W2:Y:S04]  /*8de0*/  LDL.LU R5, [R1+0x560] ;  /* 0x0005600001057983 */ /* 0x000ea80000300800 */
[----:B------:R-:W2:Y:S04]  /*8df0*/  LDL.LU R3, [R1+0x50c] ;  /* 0x00050c0001037983 */ /* 0x000ea80000300800 */
[----:B------:R-:W2:Y:S04]  /*8e00*/  LDL.LU R2, [R1+0x508] ;  /* 0x0005080001027983 */ /* 0x000ea80000300800 */
[----:B------:R-:W2:Y:S04]  /*8e10*/  LDL.LU R174, [R1+0x444] ;  /* 0x0004440001ae7983 */ /* 0x000ea80000300800 */
[----:B------:R-:W2:Y:S01]  /*8e20*/  LDL.LU R173, [R1+0x440] ;  /* 0x0004400001ad7983 */ /* 0x000ea20000300800 */
[----:B------:R-:W-:-:S02]  /*8e30*/  F2FP.F16.F32.PACK_AB R7, R172, R171 ;  /* 0x000000abac07723e */ /* 0x000fc400000000ff */
[----:B------:R-:W-:Y:S01]  /*8e40*/  F2FP.F16.F32.PACK_AB R4, R170, R169 ;  /* 0x000000a9aa04723e */ /* 0x000fe200000000ff */
        /* <DEDUP_REMOVED lines=16> */
[----:B---3--:R-:W-:Y:S02]  /*8f50*/  IMAD.MOV.U32 R20, RZ, RZ, R14 ;  /* 0x000000ffff147224 */ /* 0x008fe400078e000e */
[----:B----4-:R-:W-:-:S02]  /*8f60*/  IMAD.MOV.U32 R19, RZ, RZ, R13 ;  /* 0x000000ffff137224 */ /* 0x010fc400078e000d */
[----:B--2---:R-:W-:Y:S02]  /*8f70*/  IMAD.MOV.U32 R18, RZ, RZ, R6 ;  /* 0x000000ffff127224 */ /* 0x004fe400078e0006 */
[----:B------:R-:W-:Y:S01]  /*8f80*/  IMAD.MOV.U32 R17, RZ, RZ, R5 ;  /* 0x000000ffff117224 */ /* 0x000fe200078e0005 */
[----:B------:R-:W-:-:S05]  /*8f90*/  F2FP.F16.F32.PACK_AB R0, R174, R173 ;  /* 0x000000adae00723e */ /* 0x000fca00000000ff */
[----:B------:R2:W-:Y:S04]  /*8fa0*/  STL [R1+0x630], R0 ;  /* 0x0006300001007387 */ /* 0x0005e80000100800 */
[----:B------:R3:W-:Y:S01]  /*8fb0*/  STL [R1+0x634], R7 ;  /* 0x0006340701007387 */ /* 0x0007e20000100800 */
[----:B--2---:R-:W-:-:S03]  /*8fc0*/  F2FP.F16.F32.PACK_AB R0, R168, R167 ;  /* 0x000000a7a800723e */ /* 0x004fc600000000ff */
[----:B------:R2:W-:Y:S01]  /*8fd0*/  STL [R1+0x638], R4 ;  /* 0x0006380401007387 */ /* 0x0005e20000100800 */
[----:B------:R-:W-:Y:S02]  /*8fe0*/  IMAD.MOV.U32 R168, RZ, RZ, R162 ;  /* 0x000000ffffa87224 */ /* 0x000fe400078e00a2 */
[----:B------:R-:W-:Y:S01]  /*8ff0*/  IMAD.MOV.U32 R167, RZ, RZ, R161 ;  /* 0x000000ffffa77224 */ /* 0x000fe200078e00a1 */
[----:B------:R4:W-:Y:S01]  /*9000*/  STL [R1+0x63c], R0 ;  /* 0x00063c0001007387 */ /* 0x0009e20000100800 */
[----:B------:R-:W-:Y:S02]  /*9010*/  IMAD.MOV.U32 R162, RZ, RZ, R156 ;  /* 0x000000ffffa27224 */ /* 0x000fe400078e009c */
[----:B------:R-:W-:Y:S01]  /*9020*/  IMAD.MOV.U32 R161, RZ, RZ, R155 ;  /* 0x000000ffffa17224 */ /* 0x000fe200078e009b */
[----:B------:R-:W4:Y:S01]  /*9030*/  LDL.LU R14, [R1+0x51c] ;  /* 0x00051c00010e7983 */ /* 0x000f220000300800 */
[----:B------:R-:W-:Y:S02]  /*9040*/  IMAD.MOV.U32 R156, RZ, RZ, R22 ;  /* 0x000000ffff9c7224 */ /* 0x000fe400078e0016 */
[----:B------:R-:W-:Y:S01]  /*9050*/  IMAD.MOV.U32 R155, RZ, RZ, R21 ;  /* 0x000000ffff9b7224 */ /* 0x000fe200078e0015 */
[----:B------:R-:W4:Y:S01]  /*9060*/  LDL.LU R13, [R1+0x518] ;  /* 0x00051800010d7983 */ /* 0x000f220000300800 */
[----:B------:R-:W-:-:S02]  /*9070*/  IMAD.MOV.U32 R22, RZ, RZ, R16 ;  /* 0x000000ffff167224 */ /* 0x000fc400078e0010 */
        /* <DEDUP_REMOVED lines=9> */
[----:B---3--:R-:W-:-:S02]  /*9110*/  F2FP.F16.F32.PACK_AB R7, R172, R171 ;  /* 0x000000abac07723e */ /* 0x008fc400000000ff */
[----:B--2---:R-:W-:Y:S01]  /*9120*/  F2FP.F16.F32.PACK_AB R4, R170, R169 ;  /* 0x000000a9aa04723e */ /* 0x004fe200000000ff */
        /* <DEDUP_REMOVED lines=16> */
[----:B----4-:R-:W-:Y:S02]  /*9230*/  IMAD.MOV.U32 R20, RZ, RZ, R14 ;  /* 0x000000ffff147224 */ /* 0x010fe400078e000e */
[----:B------:R-:W-:-:S02]  /*9240*/  IMAD.MOV.U32 R19, RZ, RZ, R13 ;  /* 0x000000ffff137224 */ /* 0x000fc400078e000d */
[----:B------:R-:W-:Y:S02]  /*9250*/  IMAD.MOV.U32 R18, RZ, RZ, R6 ;  /* 0x000000ffff127224 */ /* 0x000fe400078e0006 */
        /* <DEDUP_REMOVED lines=15> */
[----:B------:R-:W-:-:S03]  /*9350*/  IMAD.MOV.U32 R155, RZ, RZ, R15 ;  /* 0x000000ffff9b7224 */ /* 0x000fc600078e000f */
[----:B------:R-:W4:Y:S01]  /*9360*/  LDL.LU R6, [R1+0x5ac] ;  /* 0x0005ac0001067983 */ /* 0x000f220000300800 */
[----:B------:R-:W-:-:S03]  /*9370*/  IMAD.MOV.U32 R15, RZ, RZ, R2 ;  /* 0x000000ffff0f7224 */ /* 0x000fc600078e0002 */
[----:B------:R-:W4:Y:S04]  /*9380*/  LDL.LU R3, [R1+0x5a8] ;  /* 0x0005a80001037983 */ /* 0x000f280000300800 */
[----:B------:R-:W4:Y:S04]  /*9390*/  LDL.LU R5, [R1+0x5bc] ;  /* 0x0005bc0001057983 */ /* 0x000f280000300800 */
[----:B------:R-:W4:Y:S04]  /*93a0*/  LDL.LU R2, [R1+0x5b8] ;  /* 0x0005b80001027983 */ /* 0x000f280000300800 */
[----:B------:R-:W4:Y:S04]  /*93b0*/  LDL.LU R174, [R1+0x484] ;  /* 0x0004840001ae7983 */ /* 0x000f280000300800 */
[----:B------:R-:W4:Y:S01]  /*93c0*/  LDL.LU R173, [R1+0x480] ;  /* 0x0004800001ad7983 */ /* 0x000f220000300800 */
[----:B---3--:R-:W-:-:S02]  /*93d0*/  F2FP.F16.F32.PACK_AB R7, R172, R171 ;  /* 0x000000abac07723e */ /* 0x008fc400000000ff */
[----:B--2---:R-:W-:Y:S02]  /*93e0*/  F2FP.F16.F32.PACK_AB R4, R170, R169 ;  /* 0x000000a9aa04723e */ /* 0x004fe400000000ff */
[----:B----4-:R-:W-:-:S05]  /*93f0*/  F2FP.F16.F32.PACK_AB R0, R174, R173 ;  /* 0x000000adae00723e */ /* 0x010fca00000000ff */
[----:B------:R2:W-:Y:S02]  /*9400*/  STL [R1+0x610], R0 ;  /* 0x0006100001007387 */ /* 0x0005e40000100800 */
[----:B--2---:R-:W-:Y:S01]  /*9410*/  F2FP.F16.F32.PACK_AB R0, R168, R167 ;  /* 0x000000a7a800723e */ /* 0x004fe200000000ff */
        /* <DEDUP_REMOVED lines=12> */
[----:B------:R-:W-:Y:S01]  /*94e0*/  IMAD.MOV.U32 R156, RZ, RZ, R20 ;  /* 0x000000ffff9c7224 */ /* 0x000fe200078e0014 */
[----:B------:R-:W-:Y:S01]  /*94f0*/  STL [R1+0x614], R7 ;  /* 0x0006140701007387 */ /* 0x000fe20000100800 */
[----:B------:R-:W-:Y:S02]  /*9500*/  IMAD.MOV.U32 R155, RZ, RZ, R19 ;  /* 0x000000ffff9b7224 */ /* 0x000fe400078e0013 */
[----:B------:R-:W-:Y:S01]  /*9510*/  IMAD.MOV.U32 R20, RZ, RZ, R18 ;  /* 0x000000ffff147224 */ /* 0x000fe200078e0012 */
[----:B------:R-:W-:Y:S01]  /*9520*/  STL [R1+0x618], R4 ;  /* 0x0006180401007387 */ /* 0x000fe20000100800 */
[----:B------:R-:W-:Y:S02]  /*9530*/  IMAD.MOV.U32 R19, RZ, RZ, R17 ;  /* 0x000000ffff137224 */ /* 0x000fe400078e0011 */
[----:B------:R-:W-:Y:S01]  /*9540*/  IMAD.MOV.U32 R18, RZ, RZ, R16 ;  /* 0x000000ffff127224 */ /* 0x000fe200078e0010 */
[----:B------:R2:W-:Y:S01]  /*9550*/  STL [R1+0x61c], R0 ;  /* 0x00061c0001007387 */ /* 0x0005e20000100800 */
[----:B------:R-:W-:-:S02]  /*9560*/  IMAD.MOV.U32 R17, RZ, RZ, R15 ;  /* 0x000000ffff117224 */ /* 0x000fc400078e000f */
[----:B------:R-:W-:Y:S02]  /*9570*/  IMAD.MOV.U32 R16, RZ, RZ, R14 ;  /* 0x000000ffff107224 */ /* 0x000fe400078e000e */
[----:B------:R-:W-:Y:S02]  /*9580*/  IMAD.MOV.U32 R15, RZ, RZ, R13 ;  /* 0x000000ffff0f7224 */ /* 0x000fe400078e000d */
[----:B------:R-:W-:Y:S02]  /*9590*/  IMAD.MOV.U32 R14, RZ, RZ, R6 ;  /* 0x000000ffff0e7224 */ /* 0x000fe400078e0006 */
[----:B------:R-:W-:Y:S01]  /*95a0*/  IMAD.MOV.U32 R13, RZ, RZ, R5 ;  /* 0x000000ffff0d7224 */ /* 0x000fe200078e0005 */
[----:B------:R-:W3:Y:S04]  /*95b0*/  LDL.LU R6, [R1+0x5cc] ;  /* 0x0005cc0001067983 */ /* 0x000ee80000300800 */
[----:B------:R-:W4:Y:S04]  /*95c0*/  LDL.LU R5, [R1+0x5c8] ;  /* 0x0005c80001057983 */ /* 0x000f280000300800 */
[----:B------:R-:W3:Y:S04]  /*95d0*/  LDL.LU R172, [R1+0x4a4] ;  /* 0x0004a40001ac7983 */ /* 0x000ee80000300800 */
[----:B------:R-:W3:Y:S04]  /*95e0*/  LDL.LU R171, [R1+0x4a0] ;  /* 0x0004a00001ab7983 */ /* 0x000ee80000300800 */
        /* <DEDUP_REMOVED lines=8> */
[----:B------:R-:W-:Y:S01]  /*9670*/  IMAD.MOV.U32 R165, RZ, RZ, R159 ;  /* 0x000000ffffa57224 */ /* 0x000fe200078e009f */
[----:B---3--:R-:W-:Y:S02]  /*9680*/  F2FP.F16.F32.PACK_AB R151, R172, R171 ;  /* 0x000000abac97723e */ /* 0x008fe400000000ff */
[----:B----4-:R-:W-:-:S03]  /*9690*/  F2FP.F16.F32.PACK_AB R4, R170, R169 ;  /* 0x000000a9aa04723e */ /* 0x010fc600000000ff */
[----:B------:R-:W-:Y:S04]  /*96a0*/  STL [R1+0x68c], R151 ;  /* 0x00068c9701007387 */ /* 0x000fe80000100800 */
[----:B------:R-:W-:Y:S04]  /*96b0*/  STL [R1+0x604], R4 ;  /* 0x0006040401007387 */ /* 0x000fe80000100800 */
[----:B------:R2:W-:Y:S04]  /*96c0*/  STL [R1+0x608], R0 ;  /* 0x0006080001007387 */ /* 0x0005e80000100800 */
[----:B------:R-:W3:Y:S04]  /*96d0*/  LDL.LU R182, [R1+0x4bc] ;  /* 0x0004bc0001b67983 */ /* 0x000ee80000300800 */
[----:B------:R-:W3:Y:S04]  /*96e0*/  LDL.LU R181, [R1+0x4b8] ;  /* 0x0004b80001b57983 */ /* 0x000ee80000300800 */
[----:B------:R-:W2:Y:S04]  /*96f0*/  LDL.LU R180, [R1+0x4c4] ;  /* 0x0004c40001b47983 */ /* 0x000ea80000300800 */
[----:B------:R-:W2:Y:S04]  /*9700*/  LDL.LU R179, [R1+0x4c0] ;  /* 0x0004c00001b37983 */ /* 0x000ea80000300800 */
[----:B------:R-:W4:Y:S04]  /*9710*/  LDL.LU R176, [R1+0x4d4] ;  /* 0x0004d40001b07983 */ /* 0x000f280000300800 */
[----:B------:R-:W4:Y:S04]  /*9720*/  LDL.LU R175, [R1+0x4d0] ;  /* 0x0004d00001af7983 */ /* 0x000f280000300800 */
[----:B------:R-:W4:Y:S04]  /*9730*/  LDL.LU R172, [R1+0x4e4] ;  /* 0x0004e40001ac7983 */ /* 0x000f280000300800 */
[----:B------:R-:W4:Y:S04]  /*9740*/  LDL.LU R171, [R1+0x4e0] ;  /* 0x0004e00001ab7983 */ /* 0x000f280000300800 */
[----:B------:R-:W4:Y:S04]  /*9750*/  LDL.LU R168, [R1+0x4f4] ;  /* 0x0004f40001a87983 */ /* 0x000f280000300800 */
[----:B------:R-:W4:Y:S04]  /*9760*/  LDL.LU R167, [R1+0x4f0] ;  /* 0x0004f00001a77983 */ /* 0x000f280000300800 */
[----:B------:R-:W4:Y:S04]  /*9770*/  LDL.LU R164, [R1+0x504] ;  /* 0x0005040001a47983 */ /* 0x000f280000300800 */
[----:B------:R-:W4:Y:S04]  /*9780*/  LDL.LU R163, [R1+0x500] ;  /* 0x0005000001a37983 */ /* 0x000f280000300800 */
[----:B------:R-:W4:Y:S01]  /*9790*/  LDL.LU R160, [R1+0x514] ;  /* 0x0005140001a07983 */ /* 0x000f220000300800 */
[----:B------:R-:W-:-:S03]  /*97a0*/  IMAD.MOV.U32 R170, RZ, RZ, R162 ;  /* 0x000000ffffaa7224 */ /* 0x000fc600078e00a2 */
[----:B------:R-:W4:Y:S01]  /*97b0*/  LDL.LU R159, [R1+0x510] ;  /* 0x00051000019f7983 */ /* 0x000f220000300800 */
[----:B------:R-:W-:Y:S02]  /*97c0*/  IMAD.MOV.U32 R169, RZ, RZ, R161 ;  /* 0x000000ffffa97224 */ /* 0x000fe400078e00a1 */
[----:B------:R-:W-:Y:S02]  /*97d0*/  IMAD.MOV.U32 R162, RZ, RZ, R158 ;  /* 0x000000ffffa27224 */ /* 0x000fe400078e009e */
[----:B------:R-:W-:Y:S02]  /*97e0*/  IMAD.MOV.U32 R161, RZ, RZ, R157 ;  /* 0x000000ffffa17224 */ /* 0x000fe400078e009d */
[----:B------:R-:W-:Y:S02]  /*97f0*/  IMAD.MOV.U32 R158, RZ, RZ, R156 ;  /* 0x000000ffff9e7224 */ /* 0x000fe400078e009c */
[----:B------:R-:W-:Y:S01]  /*9800*/  IMAD.MOV.U32 R157, RZ, RZ, R155 ;  /* 0x000000ffff9d7224 */ /* 0x000fe200078e009b */
[----:B------:R-:W4:Y:S04]  /*9810*/  LDL.LU R156, [R1+0x524] ;  /* 0x00052400019c7983 */ /* 0x000f280000300800 */
[----:B------:R-:W4:Y:S01]  /*9820*/  LDL.LU R155, [R1+0x520] ;  /* 0x00052000019b7983 */ /* 0x000f220000300800 */
[----:B------:R-:W-:Y:S01]  /*9830*/  F2FP.F16.F32.PACK_AB R7, R178, R177 ;  /* 0x000000b1b207723e */ /* 0x000fe200000000ff */
[----:B------:R-:W-:-:S02]  /*9840*/  IMAD.MOV.U32 R190, RZ, RZ, R154 ;  /* 0x000000ffffbe7224 */ /* 0x000fc400078e009a */
[----:B------:R-:W-:Y:S02]  /*9850*/  IMAD.MOV.U32 R189, RZ, RZ, R153 ;  /* 0x000000ffffbd7224 */ /* 0x000fe400078e0099 */
[----:B------:R-:W-:Y:S02]  /*9860*/  IMAD.MOV.U32 R186, RZ, RZ, R152 ;  /* 0x000000ffffba7224 */ /* 0x000fe400078e0098 */
[----:B------:R-:W-:Y:S02]  /*9870*/  IMAD.MOV.U32 R185, RZ, RZ, R23 ;  /* 0x000000ffffb97224 */ /* 0x000fe400078e0017 */
[----:B------:R-:W-:Y:S02]  /*9880*/  IMAD.MOV.U32 R178, RZ, RZ, R20 ;  /* 0x000000ffffb27224 */ /* 0x000fe400078e0014 */
[----:B------:R-:W-:Y:S01]  /*9890*/  IMAD.MOV.U32 R177, RZ, RZ, R19 ;  /* 0x000000ffffb17224 */ /* 0x000fe200078e0013 */
[----:B---3--:R-:W-:Y:S02]  /*98a0*/  F2FP.F16.F32.PACK_AB R148, R182, R181 ;  /* 0x000000b5b694723e */ /* 0x008fe400000000ff */
[----:B--2---:R-:W-:-:S03]  /*98b0*/  F2FP.F16.F32.PACK_AB R0, R180, R179 ;  /* 0x000000b3b400723e */ /* 0x004fc600000000ff */
[----:B------:R-:W-:Y:S04]  /*98c0*/  STL [R1+0x684], R148 ;  /* 0x0006849401007387 */ /* 0x000fe80000100800 */
[----:B------:R2:W-:Y:S01]  /*98d0*/  STL [R1+0x4a0], R0 ;  /* 0x0004a00001007387 */ /* 0x0005e20000100800 */
[----:B----4-:R-:W-:-:S03]  /*98e0*/  F2FP.F16.F32.PACK_AB R4, R176, R175 ;  /* 0x000000afb004723e */ /* 0x010fc600000000ff */
[----:B------:R3:W-:Y:S01]  /*98f0*/  STL [R1+0x4a4], R7 ;  /* 0x0004a40701007387 */ /* 0x0007e20000100800 */
[----:B--2---:R-:W-:-:S03]  /*9900*/  F2FP.F16.F32.PACK_AB R0, R174, R173 ;  /* 0x000000adae00723e */ /* 0x004fc600000000ff */
[----:B------:R-:W-:Y:S04]  /*9910*/  STL [R1+0x4a8], R4 ;  /* 0x0004a80401007387 */ /* 0x000fe80000100800 */
[----:B------:R2:W-:Y:S01]  /*9920*/  STL [R1+0x4ac], R0 ;  /* 0x0004ac0001007387 */ /* 0x0005e20000100800 */
[----:B---3--:R-:W-:Y:S02]  /*9930*/  F2FP.F16.F32.PACK_AB R7, R170, R169 ;  /* 0x000000a9aa07723e */ /* 0x008fe400000000ff */
[----:B--2---:R-:W-:Y:S02]  /*9940*/  F2FP.F16.F32.PACK_AB R0, R172, R171 ;  /* 0x000000abac00723e */ /* 0x004fe400000000ff */
[----:B------:R-:W-:-:S03]  /*9950*/  F2FP.F16.F32.PACK_AB R4, R168, R167 ;  /* 0x000000a7a804723e */ /* 0x000fc600000000ff */
[----:B------:R2:W-:Y:S04]  /*9960*/  STL [R1+0x490], R0 ;  /* 0x0004900001007387 */ /* 0x0005e80000100800 */
        /* <DEDUP_REMOVED lines=8> */
[----:B------:R-:W-:Y:S01]  /*99f0*/  STL [R1+0x484], R7 ;  /* 0x0004840701007387 */ /* 0x000fe20000100800 */
[----:B--2---:R-:W-:-:S03]  /*9a00*/  F2FP.F16.F32.PACK_AB R0, R158, R157 ;  /* 0x0000009d9e00723e */ /* 0x004fc600000000ff */
[----:B------:R-:W-:Y:S04]  /*9a10*/  STL [R1+0x488], R4 ;  /* 0x0004880401007387 */ /* 0x000fe80000100800 */
[----:B------:R2:W-:Y:S02]  /*9a20*/  STL [R1+0x48c], R0 ;  /* 0x00048c0001007387 */ /* 0x0005e40000100800 */
[----:B--2---:R-:W-:-:S05]  /*9a30*/  F2FP.F16.F32.PACK_AB R0, R156, R155 ;  /* 0x0000009b9c00723e */ /* 0x004fca00000000ff */
[----:B------:R2:W-:Y:S04]  /*9a40*/  STL [R1+0x470], R0 ;  /* 0x0004700001007387 */ /* 0x0005e80000100800 */
[----:B------:R-:W3:Y:S04]  /*9a50*/  LDL.LU R196, [R1+0x52c] ;  /* 0x00052c0001c47983 */ /* 0x000ee80000300800 */
[----:B------:R-:W3:Y:S04]  /*9a60*/  LDL.LU R195, [R1+0x528] ;  /* 0x0005280001c37983 */ /* 0x000ee80000300800 */
[----:B------:R-:W4:Y:S04]  /*9a70*/  LDL.LU R194, [R1+0x534] ;  /* 0x0005340001c27983 */ /* 0x000f280000300800 */
[----:B------:R-:W4:Y:S04]  /*9a80*/  LDL.LU R193, [R1+0x530] ;  /* 0x0005300001c17983 */ /* 0x000f280000300800 */
[----:B------:R-:W2:Y:S04]  /*9a90*/  LDL.LU R192, [R1+0x53c] ;  /* 0x00053c0001c07983 */ /* 0x000ea80000300800 */
        /* <DEDUP_REMOVED lines=12> */
[----:B------:R-:W2:Y:S01]  /*9b60*/  LDL.LU R167, [R1+0x598] ;  /* 0x0005980001a77983 */ /* 0x000ea20000300800 */
[----:B------:R-:W-:-:S03]  /*9b70*/  IMAD.MOV.U32 R163, RZ, RZ, R3 ;  /* 0x000000ffffa37224 */ /* 0x000fc600078e0003 */
        /* <DEDUP_REMOVED lines=9> */
[----:B------:R-:W2:Y:S01]  /*9c10*/  LDL.LU R154, [R1+0x5dc] ;  /* 0x0005dc00019a7983 */ /* 0x000ea20000300800 */
[----:B------:R-:W-:-:S03]  /*9c20*/  IMAD.MOV.U32 R181, RZ, RZ, R21 ;  /* 0x000000ffffb57224 */ /* 0x000fc600078e0015 */
[----:B------:R-:W2:Y:S04]  /*9c30*/  LDL.LU R153, [R1+0x5d8] ;  /* 0x0005d80001997983 */ /* 0x000ea80000300800 */
[----:B------:R-:W2:Y:S04]  /*9c40*/  LDL.LU R152, [R1+0x5e4] ;  /* 0x0005e40001987983 */ /* 0x000ea80000300800 */
[----:B------:R-:W2:Y:S01]  /*9c50*/  LDL.LU R23, [R1+0x5e0] ;  /* 0x0005e00001177983 */ /* 0x000ea20000300800 */
[----:B------:R-:W-:-:S03]  /*9c60*/  IMAD.MOV.U32 R174, RZ, RZ, R18 ;  /* 0x000000ffffae7224 */ /* 0x000fc600078e0012 */
        /* <DEDUP_REMOVED lines=14> */
[----:B------:R-:W2:Y:S04]  /*9d50*/  LDL.LU R15, [R1+0x200] ;  /* 0x00020000010f7983 */ /* 0x000ea80000300800 */
[----:B------:R-:W2:Y:S04]  /*9d60*/  LDL.LU R14, [R1+0x20c] ;  /* 0x00020c00010e7983 */ /* 0x000ea80000300800 */
[----:B------:R-:W2:Y:S04]  /*9d70*/  LDL.LU R13, [R1+0x208] ;  /* 0x00020800010d7983 */ /* 0x000ea80000300800 */
[----:B------:R-:W2:Y:S04]  /*9d80*/  LDL.LU R6, [R1+0x214] ;  /* 0x0002140001067983 */ /* 0x000ea80000300800 */
[----:B------:R-:W2:Y:S01]  /*9d90*/  LDL.LU R5, [R1+0x210] ;  /* 0x0002100001057983 */ /* 0x000ea20000300800 */
[----:B------:R-:W-:-:S02]  /*9da0*/  F2FP.F16.F32.PACK_AB R4, R190, R189 ;  /* 0x000000bdbe04723e */ /* 0x000fc400000000ff */
[----:B------:R-:W-:Y:S02]  /*9db0*/  F2FP.F16.F32.PACK_AB R7, R186, R185 ;  /* 0x000000b9ba07723e */ /* 0x000fe400000000ff */
[----:B------:R-:W-:Y:S02]  /*9dc0*/  F2FP.F16.F32.PACK_AB R2, R161, R2 ;  /* 0x00000002a102723e */ /* 0x000fe400000000ff */
[----:B---3--:R-:W-:Y:S02]  /*9dd0*/  F2FP.F16.F32.PACK_AB R148, R196, R195 ;  /* 0x000000c3c494723e */ /* 0x008fe400000000ff */
[----:B----4-:R-:W-:-:S03]  /*9de0*/  F2FP.F16.F32.PACK_AB R149, R194, R193 ;  /* 0x000000c1c295723e */ /* 0x010fc600000000ff */
[----:B------:R-:W-:Y:S01]  /*9df0*/  STL [R1+0x698], R148 ;  /* 0x0006989401007387 */ /* 0x000fe20000100800 */
[----:B--2---:R-:W-:-:S03]  /*9e00*/  F2FP.F16.F32.PACK_AB R150, R192, R191 ;  /* 0x000000bfc096723e */ /* 0x004fc600000000ff */
[----:B------:R-:W-:Y:S04]  /*9e10*/  STL [R1+0x694], R149 ;  /* 0x0006949501007387 */ /* 0x000fe80000100800 */
[----:B------:R-:W-:Y:S01]  /*9e20*/  STL [R1+0x690], R150 ;  /* 0x0006909601007387 */ /* 0x000fe20000100800 */
[----:B------:R-:W-:-:S03]  /*9e30*/  F2FP.F16.F32.PACK_AB R0, R188, R187 ;  /* 0x000000bbbc00723e */ /* 0x000fc600000000ff */
[----:B------:R2:W-:Y:S04]  /*9e40*/  STL [R1+0x460], R4 ;  /* 0x0004600401007387 */ /* 0x0005e80000100800 */
[----:B------:R3:W-:Y:S01]  /*9e50*/  STL [R1+0x464], R0 ;  /* 0x0004640001007387 */ /* 0x0007e20000100800 */
[----:B--2---:R-:W-:-:S03]  /*9e60*/  F2FP.F16.F32.PACK_AB R4, R184, R183 ;  /* 0x000000b7b804723e */ /* 0x004fc600000000ff */
[----:B------:R2:W-:Y:S01]  /*9e70*/  STL [R1+0x468], R7 ;  /* 0x0004680701007387 */ /* 0x0005e20000100800 */
[----:B---3--:R-:W-:-:S03]  /*9e80*/  F2FP.F16.F32.PACK_AB R0, R182, R181 ;  /* 0x000000b5b600723e */ /* 0x008fc600000000ff */
[----:B------:R3:W-:Y:S04]  /*9e90*/  STL [R1+0x46c], R4 ;  /* 0x00046c0401007387 */ /* 0x0007e80000100800 */
[----:B------:R4:W-:Y:S01]  /*9ea0*/  STL [R1+0x450], R0 ;  /* 0x0004500001007387 */ /* 0x0009e20000100800 */
[----:B--2---:R-:W-:Y:S02]  /*9eb0*/  F2FP.F16.F32.PACK_AB R7, R180, R179 ;  /* 0x000000b3b407723e */ /* 0x004fe400000000ff */
[----:B---3--:R-:W-:-:S03]  /*9ec0*/  F2FP.F16.F32.PACK_AB R4, R178, R177 ;  /* 0x000000b1b204723e */ /* 0x008fc600000000ff */
[----:B------:R2:W-:Y:S01]  /*9ed0*/  STL [R1+0x454], R7 ;  /* 0x0004540701007387 */ /* 0x0005e20000100800 */
[----:B----4-:R-:W-:-:S03]  /*9ee0*/  F2FP.F16.F32.PACK_AB R0, R176, R175 ;  /* 0x000000afb000723e */ /* 0x010fc600000000ff */
[----:B------:R3:W-:Y:S04]  /*9ef0*/  STL [R1+0x458], R4 ;  /* 0x0004580401007387 */ /* 0x0007e80000100800 */
[----:B------:R4:W-:Y:S01]  /*9f00*/  STL [R1+0x45c], R0 ;  /* 0x00045c0001007387 */ /* 0x0009e20000100800 */
[----:B--2---:R-:W-:Y:S02]  /*9f10*/  F2FP.F16.F32.PACK_AB R7, R174, R173 ;  /* 0x000000adae07723e */ /* 0x004fe400000000ff */
[----:B------:R-:W-:Y:S02]  /*9f20*/  F2FP.F16.F32.PACK_AB R148, R168, R167 ;  /* 0x000000a7a894723e */ /* 0x000fe400000000ff */
[----:B---3--:R-:W-:Y:S01]  /*9f30*/  F2FP.F16.F32.PACK_AB R4, R172, R171 ;  /* 0x000000abac04723e */ /* 0x008fe200000000ff */
[----:B------:R-:W-:Y:S01]  /*9f40*/  STL [R1+0x440], R7 ;  /* 0x0004400701007387 */ /* 0x000fe20000100800 */
[----:B----4-:R-:W-:-:S03]  /*9f50*/  F2FP.F16.F32.PACK_AB R0, R170, R169 ;  /* 0x000000a9aa00723e */ /* 0x010fc600000000ff */
[----:B------:R2:W-:Y:S04]  /*9f60*/  STL [R1+0x444], R4 ;  /* 0x0004440401007387 */ /* 0x0005e80000100800 */
[----:B------:R-:W-:Y:S04]  /*9f70*/  STL [R1+0x6a0], R148 ;  /* 0x0006a09401007387 */ /* 0x000fe80000100800 */
[----:B------:R3:W-:Y:S01]  /*9f80*/  STL [R1+0x448], R0 ;  /* 0x0004480001007387 */ /* 0x0007e20000100800 */
[----:B------:R-:W-:Y:S02]  /*9f90*/  F2FP.F16.F32.PACK_AB R3, R162, R3 ;  /* 0x00000003a203723e */ /* 0x000fe400000000ff */
[----:B--2---:R-:W-:-:S02]  /*9fa0*/  F2FP.F16.F32.PACK_AB R4, R166, R165 ;  /* 0x000000a5a604723e */ /* 0x004fc400000000ff */
[----:B---3--:R-:W-:-:S03]  /*9fb0*/  F2FP.F16.F32.PACK_AB R0, R164, R163 ;  /* 0x000000a3a400723e */ /* 0x008fc600000000ff */
[----:B------:R-:W-:Y:S04]  /*9fc0*/  STL [R1+0x430], R4 ;  /* 0x0004300401007387 */ /* 0x000fe80000100800 */
        /* <DEDUP_REMOVED lines=14> */
[----:B---3--:R-:W-:-:S03]  /*a0b0*/  F2FP.F16.F32.PACK_AB R3, R20, R19 ;  /* 0x000000131403723e */ /* 0x008fc600000000ff */
[----:B------:R2:W-:Y:S01]  /*a0c0*/  STL [R1+0x414], R2 ;  /* 0x0004140201007387 */ /* 0x0005e20000100800 */
[----:B----4-:R-:W-:-:S03]  /*a0d0*/  F2FP.F16.F32.PACK_AB R0, R18, R17 ;  /* 0x000000111200723e */ /* 0x010fc600000000ff */
[----:B------:R-:W-:Y:S04]  /*a0e0*/  STL [R1+0x418], R3 ;  /* 0x0004180301007387 */ /* 0x000fe80000100800 */
[----:B------:R3:W-:Y:S01]  /*a0f0*/  STL [R1+0x41c], R0 ;  /* 0x00041c0001007387 */ /* 0x0007e20000100800 */
[----:B--2---:R-:W-:-:S05]  /*a100*/  F2FP.F16.F32.PACK_AB R2, R16, R15 ;  /* 0x0000000f1002723e */ /* 0x004fca00000000ff */
[----:B------:R-:W-:Y:S04]  /*a110*/  STL [R1+0x400], R2 ;  /* 0x0004000201007387 */ /* 0x000fe80000100800 */
[----:B------:R-:W2:Y:S04]  /*a120*/  LDL.LU R84, [R1+0x21c] ;  /* 0x00021c0001547983 */ /* 0x000ea80000300800 */
[----:B------:R-:W2:Y:S01]  /*a130*/  LDL.LU R12, [R1+0x218] ;  /* 0x00021800010c7983 */ /* 0x000ea20000300800 */
[----:B---3--:R-:W-:-:S05]  /*a140*/  F2FP.F16.F32.PACK_AB R0, R6, R5 ;  /* 0x000000050600723e */ /* 0x008fca00000000ff */
[----:B------:R3:W-:Y:S04]  /*a150*/  STL [R1+0x408], R0 ;  /* 0x0004080001007387 */ /* 0x0007e80000100800 */
[----:B------:R-:W4:Y:S04]  /*a160*/  LDL.LU R10, [R1+0x224] ;  /* 0x00022400010a7983 */ /* 0x000f280000300800 */
[----:B------:R-:W4:Y:S04]  /*a170*/  LDL.LU R4, [R1+0x220] ;  /* 0x0002200001047983 */ /* 0x000f280000300800 */
[----:B------:R-:W4:Y:S04]  /*a180*/  LDL.LU R8, [R1+0x22c] ;  /* 0x00022c0001087983 */ /* 0x000f280000300800 */
[----:B------:R-:W4:Y:S04]  /*a190*/  LDL.LU R11, [R1+0x228] ;  /* 0x00022800010b7983 */ /* 0x000f280000300800 */
[----:B------:R-:W4:Y:S04]  /*a1a0*/  LDL.LU R7, [R1+0x234] ;  /* 0x0002340001077983 */ /* 0x000f280000300800 */
[----:B------:R-:W4:Y:S04]  /*a1b0*/  LDL.LU R9, [R1+0x230] ;  /* 0x0002300001097983 */ /* 0x000f280000300800 */
[----:B---3--:R-:W3:Y:S04]  /*a1c0*/  LDL.LU R0, [R1+0x23c] ;  /* 0x00023c0001007983 */ /* 0x008ee80000300800 */
[----:B------:R-:W3:Y:S04]  /*a1d0*/  LDL.LU R252, [R1+0x238] ;  /* 0x0002380001fc7983 */ /* 0x000ee80000300800 */
[----:B------:R-:W2:Y:S04]  /*a1e0*/  LDL.LU R251, [R1+0x244] ;  /* 0x0002440001fb7983 */ /* 0x000ea80000300800 */
[----:B------:R-:W2:Y:S04]  /*a1f0*/  LDL.LU R248, [R1+0x240] ;  /* 0x0002400001f87983 */ /* 0x000ea80000300800 */
[----:B------:R-:W3:Y:S04]  /*a200*/  LDL.LU R250, [R1+0x24c] ;  /* 0x00024c0001fa7983 */ /* 0x000ee80000300800 */
[----:B------:R-:W3:Y:S04]  /*a210*/  LDL.LU R249, [R1+0x248] ;  /* 0x0002480001f97983 */ /* 0x000ee80000300800 */
[----:B------:R-:W3:Y:S04]  /*a220*/  LDL.LU R246, [R1+0x254] ;  /* 0x0002540001f67983 */ /* 0x000ee80000300800 */
[----:B------:R-:W3:Y:S04]  /*a230*/  LDL.LU R245, [R1+0x250] ;  /* 0x0002500001f57983 */ /* 0x000ee80000300800 */
[----:B------:R-:W4:Y:S04]  /*a240*/  LDL.LU R244, [R1+0x25c] ;  /* 0x00025c0001f47983 */ /* 0x000f280000300800 */
[----:B------:R-:W4:Y:S04]  /*a250*/  LDL.LU R243, [R1+0x258] ;  /* 0x0002580001f37983 */ /* 0x000f280000300800 */
        /* <DEDUP_REMOVED lines=95> */
[----:B------:R-:W3:Y:S01]  /*a850*/  LDL.LU R19, [R1+0x3d8] ;  /* 0x0003d80001137983 */ /* 0x000ee20000300800 */
[----:B------:R-:W-:-:S03]  /*a860*/  F2FP.F16.F32.PACK_AB R148, R14, R13 ;  /* 0x0000000d0e94723e */ /* 0x000fc600000000ff */
        /* <DEDUP_REMOVED lines=8> */
[----:B--2---:R-:W-:-:S02]  /*a8f0*/  F2FP.F16.F32.PACK_AB R248, R251, R248 ;  /* 0x000000f8fbf8723e */ /* 0x004fc400000000ff */
[----:B----4-:R-:W-:Y:S02]  /*a900*/  F2FP.F16.F32.PACK_AB R251, R244, R243 ;  /* 0x000000f3f4fb723e */ /* 0x010fe400000000ff */
[----:B---3--:R-:W-:Y:S02]  /*a910*/  F2FP.F16.F32.PACK_AB R243, R236, R235 ;  /* 0x000000ebecf3723e */ /* 0x008fe400000000ff */
[----:B------:R-:W-:Y:S02]  /*a920*/  F2FP.F16.F32.PACK_AB R2, R84, R12 ;  /* 0x0000000c5402723e */ /* 0x000fe400000000ff */
[----:B------:R-:W-:Y:S01]  /*a930*/  F2FP.F16.F32.PACK_AB R235, R228, R227 ;  /* 0x000000e3e4eb723e */ /* 0x000fe200000000ff */
[----:B------:R-:W2:Y:S01]  /*a940*/  LDL.LU R84, [R1+0x4] ;  /* 0x0000040001547983 */ /* 0x000ea20000300800 */
[----:B------:R-:W-:Y:S02]  /*a950*/  F2FP.F16.F32.PACK_AB R150, R8, R11 ;  /* 0x0000000b0896723e */ /* 0x000fe400000000ff */
[----:B------:R-:W-:Y:S01]  /*a960*/  F2FP.F16.F32.PACK_AB R227, R220, R219 ;  /* 0x000000dbdce3723e */ /* 0x000fe200000000ff */
[----:B------:R-:W2:Y:S01]  /*a970*/  LDL.LU R8, [R1] ;  /* 0x0000000001087983 */ /* 0x000ea20000300800 */
[----:B------:R-:W-:-:S02]  /*a980*/  F2FP.F16.F32.PACK_AB R219, R212, R211 ;  /* 0x000000d3d4db723e */ /* 0x000fc400000000ff */
[----:B------:R-:W-:Y:S01]  /*a990*/  F2FP.F16.F32.PACK_AB R151, R7, R9 ;  /* 0x000000090797723e */ /* 0x000fe200000000ff */
[----:B------:R-:W3:Y:S01]  /*a9a0*/  LDL.LU R85, [R1+0xc] ;  /* 0x00000c0001557983 */ /* 0x000ee20000300800 */
[----:B------:R-:W-:-:S03]  /*a9b0*/  F2FP.F16.F32.PACK_AB R149, R10, R4 ;  /* 0x000000040a95723e */ /* 0x000fc600000000ff */
[----:B------:R-:W3:Y:S04]  /*a9c0*/  LDL.LU R9, [R1+0x8] ;  /* 0x0000080001097983 */ /* 0x000ee80000300800 */
[----:B------:R-:W4:Y:S04]  /*a9d0*/  LDL.LU R86, [R1+0x14] ;  /* 0x0000140001567983 */ /* 0x000f280000300800 */
[----:B------:R-:W4:Y:S04]  /*a9e0*/  LDL.LU R10, [R1+0x10] ;  /* 0x00001000010a7983 */ /* 0x000f280000300800 */
[----:B------:R-:W4:Y:S04]  /*a9f0*/  LDL.LU R87, [R1+0x1c] ;  /* 0x00001c0001577983 */ /* 0x000f280000300800 */
[----:B------:R-:W4:Y:S04]  /*aa00*/  LDL.LU R11, [R1+0x18] ;  /* 0x00001800010b7983 */ /* 0x000f280000300800 */
[----:B------:R-:W4:Y:S01]  /*aa10*/  LDL.LU R88, [R1+0x24] ;  /* 0x0000240001587983 */ /* 0x000f220000300800 */
[----:B------:R-:W-:-:S03]  /*aa20*/  F2FP.F16.F32.PACK_AB R211, R204, R203 ;  /* 0x000000cbccd3723e */ /* 0x000fc600000000ff */
[----:B------:R-:W4:Y:S04]  /*aa30*/  LDL.LU R4, [R1+0x20] ;  /* 0x0000200001047983 */ /* 0x000f280000300800 */
[----:B------:R-:W4:Y:S01]  /*aa40*/  LDL.LU R89, [R1+0x2c] ;  /* 0x00002c0001597983 */ /* 0x000f220000300800 */
[----:B------:R-:W-:Y:S02]  /*aa50*/  F2FP.F16.F32.PACK_AB R203, R196, R195 ;  /* 0x000000c3c4cb723e */ /* 0x000fe400000000ff */
[----:B------:R-:W-:Y:S02]  /*aa60*/  F2FP.F16.F32.PACK_AB R195, R188, R187 ;  /* 0x000000bbbcc3723e */ /* 0x000fe400000000ff */
[----:B------:R-:W-:Y:S02]  /*aa70*/  F2FP.F16.F32.PACK_AB R187, R180, R179 ;  /* 0x000000b3b4bb723e */ /* 0x000fe400000000ff */
[----:B------:R-:W-:-:S02]  /*aa80*/  F2FP.F16.F32.PACK_AB R179, R172, R171 ;  /* 0x000000abacb3723e */ /* 0x000fc400000000ff */
[----:B------:R-:W-:Y:S02]  /*aa90*/  F2FP.F16.F32.PACK_AB R171, R164, R163 ;  /* 0x000000a3a4ab723e */ /* 0x000fe400000000ff */
[----:B------:R-:W-:Y:S02]  /*aaa0*/  F2FP.F16.F32.PACK_AB R163, R156, R155 ;  /* 0x0000009b9ca3723e */ /* 0x000fe400000000ff */
[----:B------:R-:W-:Y:S02]  /*aab0*/  F2FP.F16.F32.PACK_AB R152, R154, R152 ;  /* 0x000000989a98723e */ /* 0x000fe400000000ff */
[----:B------:R-:W-:Y:S02]  /*aac0*/  F2FP.F16.F32.PACK_AB R155, R20, R19 ;  /* 0x00000013149b723e */ /* 0x000fe400000000ff */
[----:B------:R-:W-:Y:S02]  /*aad0*/  F2FP.F16.F32.PACK_AB R16, R18, R16 ;  /* 0x000000101210723e */ /* 0x000fe400000000ff */
[----:B------:R-:W-:-:S02]  /*aae0*/  F2FP.F16.F32.PACK_AB R154, R22, R21 ;  /* 0x00000015169a723e */ /* 0x000fc400000000ff */
[----:B------:R-:W-:Y:S02]  /*aaf0*/  F2FP.F16.F32.PACK_AB R17, R17, R15 ;  /* 0x0000000f1111723e */ /* 0x000fe400000000ff */
[----:B------:R-:W-:Y:S02]  /*ab00*/  F2FP.F16.F32.PACK_AB R18, R14, R13 ;  /* 0x0000000d0e12723e */ /* 0x000fe400000000ff */
[----:B------:R-:W-:Y:S02]  /*ab10*/  F2FP.F16.F32.PACK_AB R19, R6, R5 ;  /* 0x000000050613723e */ /* 0x000fe400000000ff */
        /* <DEDUP_REMOVED lines=16> */
[----:B------:R-:W-:-:S03]  /*ac20*/  F2FP.F16.F32.PACK_AB R153, R153, R23 ;  /* 0x000000179999723e */ /* 0x000fc600000000ff */
[----:B------:R-:W4:Y:S04]  /*ac30*/  LDL.LU R21, [R1+0x68] ;  /* 0x0000680001157983 */ /* 0x000f280000300800 */
[----:B------:R-:W4:Y:S04]  /*ac40*/  LDL.LU R98, [R1+0x74] ;  /* 0x0000740001627983 */ /* 0x000f280000300800 */
[----:B------:R-:W4:Y:S01]  /*ac50*/  LDL.LU R22, [R1+0x70] ;  /* 0x0000700001167983 */ /* 0x000f220000300800 */
[----:B------:R-:W-:-:S03]  /*ac60*/  F2FP.F16.F32.PACK_AB R160, R162, R160 ;  /* 0x000000a0a2a0723e */ /* 0x000fc600000000ff */
[----:B------:R-:W4:Y:S01]  /*ac70*/  LDL.LU R99, [R1+0x7c] ;  /* 0x00007c0001637983 */ /* 0x000f220000300800 */
[----:B------:R-:W-:-:S03]  /*ac80*/  F2FP.F16.F32.PACK_AB R162, R158, R157 ;  /* 0x0000009d9ea2723e */ /* 0x000fc600000000ff */
        /* <DEDUP_REMOVED lines=121> */
[----:B------:R-:W4:Y:S01]  /*b420*/  LDL.LU R239, [R1+0x1d8] ;  /* 0x0001d80001ef7983 */ /* 0x000f220000300800 */
[----:B------:R-:W-:-:S03]  /*b430*/  F2FP.F16.F32.PACK_AB R250, R246, R245 ;  /* 0x000000f5f6fa723e */ /* 0x000fc600000000ff */
[----:B------:R-:W4:Y:S01]  /*b440*/  LDL.LU R144, [R1+0x1e4] ;  /* 0x0001e40001907983 */ /* 0x000f220000300800 */
[----:B-----5:R-:W-:-:S03]  /*b450*/  IMAD.SHL.U32 R252, R247, 0x80, RZ ;  /* 0x00000080f7fc7824 */ /* 0x020fc600078e00ff */
[----:B------:R-:W4:Y:S01]  /*b460*/  LDL.LU R244, [R1+0x1e0] ;  /* 0x0001e00001f47983 */ /* 0x000f220000300800 */
[----:B------:R-:W-:-:S03]  /*b470*/  IMAD.SHL.U32 R0, R247, 0x10, RZ ;  /* 0x00000010f7007824 */ /* 0x000fc600078e00ff */
[----:B------:R-:W4:Y:S04]  /*b480*/  LDL.LU R145, [R1+0x1ec] ;  /* 0x0001ec0001917983 */ /* 0x000f280000300800 */
[----:B------:R-:W4:Y:S04]  /*b490*/  LDL.LU R245, [R1+0x1e8] ;  /* 0x0001e80001f57983 */ /* 0x000f280000300800 */
[----:B------:R-:W4:Y:S04]  /*b4a0*/  LDL.LU R247, [R1+0x1f4] ;  /* 0x0001f40001f77983 */ /* 0x000f280000300800 */
[----:B------:R-:W4:Y:S01]  /*b4b0*/  LDL.LU R246, [R1+0x1f0] ;  /* 0x0001f00001f67983 */ /* 0x000f220000300800 */
[----:B------:R-:W-:-:S03]  /*b4c0*/  LOP3.LUT R252, R252, 0x780, RZ, 0xc0, !PT ;  /* 0x00000780fcfc7812 */ /* 0x000fc600078ec0ff */
[----:B------:R-:W4:Y:S01]  /*b4d0*/  LDL.LU R146, [R1+0x1fc] ;  /* 0x0001fc0001927983 */ /* 0x000f220000300800 */
[----:B------:R-:W-:Y:S02]  /*b4e0*/  LOP3.LUT R252, R252, 0x70, R0, 0xf8, !PT ;  /* 0x00000070fcfc7812 */ /* 0x000fe400078ef800 */
[----:B--2---:R-:W-:Y:S01]  /*b4f0*/  F2FP.F16.F32.PACK_AB R8, R84, R8 ;  /* 0x000000085408723e */ /* 0x004fe200000000ff */
[----:B------:R-:W2:Y:S01]  /*b500*/  LDL.LU R147, [R1+0x664] ;  /* 0x0006640001937983 */ /* 0x000ea20000300800 */
[----:B---3--:R-:W-:-:S03]  /*b510*/  F2FP.F16.F32.PACK_AB R9, R85, R9 ;  /* 0x000000095509723e */ /* 0x008fc600000000ff */
[----:B------:R-:W3:Y:S01]  /*b520*/  LDL.LU R0, [R1+0x660] ;  /* 0x0006600001007983 */ /* 0x000ee20000300800 */
[----:B----4-:R-:W-:-:S03]  /*b530*/  F2FP.F16.F32.PACK_AB R10, R86, R10 ;  /* 0x0000000a560a723e */ /* 0x010fc600000000ff */
[----:B------:R-:W4:Y:S01]  /*b540*/  LDL.LU R84, [R1+0x7a0] ;  /* 0x0007a00001547983 */ /* 0x000f220000300800 */
[----:B------:R-:W-:-:S03]  /*b550*/  F2FP.F16.F32.PACK_AB R11, R87, R11 ;  /* 0x0000000b570b723e */ /* 0x000fc600000000ff */
[----:B------:R-:W4:Y:S01]  /*b560*/  LDL.LU R85, [R1+0x79c] ;  /* 0x00079c0001557983 */ /* 0x000f220000300800 */
[----:B------:R-:W-:-:S03]  /*b570*/  F2FP.F16.F32.PACK_AB R4, R88, R4 ;  /* 0x000000045804723e */ /* 0x000fc600000000ff */
[----:B------:R-:W3:Y:S01]  /*b580*/  LDL.LU R86, [R1+0x798] ;  /* 0x0007980001567983 */ /* 0x000ee20000300800 */
        /* <DEDUP_REMOVED lines=91> */
[----:B------:R-:W3:Y:S04]  /*bb40*/  LDL.LU R132, [R1+0x6e0] ;  /* 0x0006e00001847983 */ /* 0x000ee80000300800 */
[----:B------:R-:W3:Y:S01]  /*bb50*/  LDL.LU R133, [R1+0x6dc] ;  /* 0x0006dc0001857983 */ /* 0x000ee20000300800 */
[----:B------:R-:W-:-:S03]  /*bb60*/  F2FP.F16.F32.PACK_AB R223, R135, R223 ;  /* 0x000000df87df723e */ /* 0x000fc600000000ff */
[----:B------:R-:W3:Y:S04]  /*bb70*/  LDL.LU R134, [R1+0x6d8] ;  /* 0x0006d80001867983 */ /* 0x000ee80000300800 */
        /* <DEDUP_REMOVED lines=15> */
[----:B------:R-:W-:Y:S02]  /*bc70*/  F2FP.F16.F32.PACK_AB R246, R247, R246 ;  /* 0x000000f6f7f6723e */ /* 0x000fe400000000ff */
[----:B------:R-:W1:Y:S01]  /*bc80*/  S2R R247, SR_TID.X ;  /* 0x0000000000f77919 */ /* 0x000e620000002100 */
[----:B------:R-:W-:Y:S02]  /*bc90*/  F2FP.F16.F32.PACK_AB R239, R143, R239 ;  /* 0x000000ef8fef723e */ /* 0x000fe400000000ff */
[----:B------:R-:W-:Y:S01]  /*bca0*/  F2FP.F16.F32.PACK_AB R244, R144, R244 ;  /* 0x000000f490f4723e */ /* 0x000fe200000000ff */
[----:B------:R-:W3:Y:S01]  /*bcb0*/  LDL.LU R143, [R1+0x6b4] ;  /* 0x0006b400018f7983 */ /* 0x000ee20000300800 */
[----:B------:R-:W-:-:S03]  /*bcc0*/  F2FP.F16.F32.PACK_AB R245, R145, R245 ;  /* 0x000000f591f5723e */ /* 0x000fc600000000ff */
[----:B------:R-:W3:Y:S04]  /*bcd0*/  LDL.LU R144, [R1+0x6b0] ;  /* 0x0006b00001907983 */ /* 0x000ee80000300800 */
[----:B------:R-:W3:Y:S01]  /*bce0*/  LDL.LU R145, [R1+0x6ac] ;  /* 0x0006ac0001917983 */ /* 0x000ee20000300800 */
[----:B-1----:R-:W-:-:S03]  /*bcf0*/  LOP3.LUT R252, R252, 0x10, R247, 0x78, !PT ;  /* 0x00000010fcfc7812 */ /* 0x002fc600078e78f7 */
[----:B------:R-:W4:Y:S01]  /*bd00*/  LDL.LU R247, [R1+0x1f8] ;  /* 0x0001f80001f77983 */ /* 0x000f220000300800 */
[----:B--2---:R-:W-:Y:S02]  /*bd10*/  R2UR UR4, R147 ;  /* 0x00000000930472ca */ /* 0x004fe400000e0000 */
[----:B------:R-:W-:Y:S01]  /*bd20*/  F2FP.F16.F32.PACK_AB R66, R69, R68 ;  /* 0x000000444542723e */ /* 0x000fe200000000ff */
[----:B------:R-:W-:Y:S01]  /*bd30*/  IMAD.MOV.U32 R69, RZ, RZ, R148 ;  /* 0x000000ffff457224 */ /* 0x000fe200078e0094 */
[----:B----4-:R-:W-:Y:S02]  /*bd40*/  F2FP.F16.F32.PACK_AB R247, R146, R247 ;  /* 0x000000f792f7723e */ /* 0x010fe400000000ff */
[----:B------:R-:W2:Y:S04]  /*bd50*/  LDL.LU R146, [R1+0x6a8] ;  /* 0x0006a80001927983 */ /* 0x000ea80000300800 */
[----:B------:R-:W2:Y:S04]  /*bd60*/  LDL.LU R147, [R1+0x6a4] ;  /* 0x0006a40001937983 */ /* 0x000ea80000300800 */
[----:B------:R-:W4:Y:S04]  /*bd70*/  LDL.LU R68, [R1+0x400] ;  /* 0x0004000001447983 */ /* 0x000f280000300800 */
[----:B------:R-:W2:Y:S01]  /*bd80*/  LDL.LU R148, [R1+0x6a0] ;  /* 0x0006a00001947983 */ /* 0x000ea20000300800 */
[----:B------:R-:W-:Y:S01]  /*bd90*/  F2FP.F16.F32.PACK_AB R67, R71, R70 ;  /* 0x000000464743723e */ /* 0x000fe200000000ff */
[----:B------:R-:W-:Y:S01]  /*bda0*/  IMAD.MOV.U32 R71, RZ, RZ, R2 ;  /* 0x000000ffff477224 */ /* 0x000fe200078e0002 */
[----:B------:R-:W-:Y:S01]  /*bdb0*/  F2FP.F16.F32.PACK_AB R73, R75, R74 ;  /* 0x0000004a4b49723e */ /* 0x000fe200000000ff */
[----:B------:R-:W4:Y:S01]  /*bdc0*/  LDL.LU R70, [R1+0x408] ;  /* 0x0004080001467983 */ /* 0x000f220000300800 */
[----:B------:R-:W-:-:S03]  /*bdd0*/  F2FP.F16.F32.PACK_AB R74, R77, R76 ;  /* 0x0000004c4d4a723e */ /* 0x000fc600000000ff */
[----:B------:R-:W4:Y:S01]  /*bde0*/  LDL.LU R2, [R1+0x69c] ;  /* 0x00069c0001027983 */ /* 0x000f220000300800 */
[----:B------:R-:W-:-:S03]  /*bdf0*/  F2FP.F16.F32.PACK_AB R75, R79, R78 ;  /* 0x0000004e4f4b723e */ /* 0x000fc600000000ff */
[----:B------:R-:W4:Y:S01]  /*be00*/  LDL.LU R76, [R1+0x440] ;  /* 0x00044000014c7983 */ /* 0x000f220000300800 */
[----:B------:R-:W-:-:S03]  /*be10*/  F2FP.F16.F32.PACK_AB R81, R83, R82 ;  /* 0x000000525351723e */ /* 0x000fc600000000ff */
[----:B------:R-:W4:Y:S01]  /*be20*/  LDL.LU R77, [R1+0x444] ;  /* 0x00044400014d7983 */ /* 0x000f220000300800 */
[----:B------:R-:W-:-:S03]  /*be30*/  F2FP.F16.F32.PACK_AB R82, R85, R84 ;  /* 0x000000545552723e */ /* 0x000fc600000000ff */
[----:B------:R-:W4:Y:S01]  /*be40*/  LDL.LU R78, [R1+0x448] ;  /* 0x00044800014e7983 */ /* 0x000f220000300800 */
[----:B---3--:R-:W-:Y:S02]  /*be50*/  F2FP.F16.F32.PACK_AB R83, R87, R86 ;  /* 0x000000565753723e */ /* 0x008fe400000000ff */
        /* <DEDUP_REMOVED lines=9> */
[----:B------:R-:W-:Y:S01]  /*bef0*/  F2FP.F16.F32.PACK_AB R26, R29, R28 ;  /* 0x0000001c1d1a723e */ /* 0x000fe200000000ff */
[----:B------:R-:W-:Y:S01]  /*bf00*/  IMAD.MOV.U32 R28, RZ, RZ, R149 ;  /* 0x000000ffff1c7224 */ /* 0x000fe200078e0095 */
[----:B------:R-:W-:Y:S01]  /*bf10*/  F2FP.F16.F32.PACK_AB R27, R31, R30 ;  /* 0x0000001e1f1b723e */ /* 0x000fe200000000ff */
[----:B------:R-:W-:-:S02]  /*bf20*/  IMAD.MOV.U32 R29, RZ, RZ, R150 ;  /* 0x000000ffff1d7224 */ /* 0x000fc400078e0096 */
[----:B------:R-:W-:Y:S02]  /*bf30*/  IMAD.MOV.U32 R30, RZ, RZ, R151 ;  /* 0x000000ffff1e7224 */ /* 0x000fe400078e0097 */
[----:B--2---:R-:W-:Y:S02]  /*bf40*/  IMAD.MOV.U32 R79, RZ, RZ, R148 ;  /* 0x000000ffff4f7224 */ /* 0x004fe400078e0094 */
        /* <DEDUP_REMOVED lines=13> */
[----:B------:R-:W4:Y:S04]  /*c020*/  LDL.LU R149, [R1+0x694] ;  /* 0x0006940001957983 */ /* 0x000f280000300800 */
[----:B------:R-:W3:Y:S04]  /*c030*/  LDL.LU R150, [R1+0x690] ;  /* 0x0006900001967983 */ /* 0x000ee80000300800 */
[----:B------:R-:W3:Y:S01]  /*c040*/  LDL.LU R151, [R1+0x68c] ;  /* 0x00068c0001977983 */ /* 0x000ee20000300800 */
[----:B------:R-:W-:Y:S01]  /*c050*/  F2FP.F16.F32.PACK_AB R41, R43, R42 ;  /* 0x0000002a2b29723e */ /* 0x000fe200000000ff */
[----:B------:R-:W-:Y:S01]  /*c060*/  IMAD.MOV.U32 R31, RZ, RZ, R3 ;  /* 0x000000ffff1f7224 */ /* 0x000fe200078e0003 */
[----:B------:R-:W-:Y:S01]  /*c070*/  F2FP.F16.F32.PACK_AB R42, R45, R44 ;  /* 0x0000002c2d2a723e */ /* 0x000fe200000000ff */
[----:B------:R-:W3:Y:S01]  /*c080*/  LDL.LU R3, [R1+0x688] ;  /* 0x0006880001037983 */ /* 0x000ee20000300800 */
[----:B------:R-:W-:-:S02]  /*c090*/  F2FP.F16.F32.PACK_AB R43, R47, R46 ;  /* 0x0000002e2f2b723e */ /* 0x000fc400000000ff */
[----:B------:R-:W-:Y:S01]  /*c0a0*/  F2FP.F16.F32.PACK_AB R49, R51, R50 ;  /* 0x000000323331723e */ /* 0x000fe200000000ff */
[----:B------:R-:W3:Y:S01]  /*c0b0*/  LDL.LU R44, [R1+0x470] ;  /* 0x00047000012c7983 */ /* 0x000ee20000300800 */
[----:B------:R-:W-:Y:S01]  /*c0c0*/  F2FP.F16.F32.PACK_AB R50, R53, R52 ;  /* 0x000000343532723e */ /* 0x000fe200000000ff */
[----:B--2---:R-:W-:Y:S02]  /*c0d0*/  IMAD.MOV.U32 R45, RZ, RZ, R148 ;  /* 0x000000ffff2d7224 */ /* 0x004fe400078e0094 */
[----:B------:R-:W2:Y:S01]  /*c0e0*/  LDL.LU R148, [R1+0x684] ;  /* 0x0006840001947983 */ /* 0x000ea20000300800 */
[----:B----4-:R-:W-:-:S03]  /*c0f0*/  IMAD.MOV.U32 R46, RZ, RZ, R149 ;  /* 0x000000ffff2e7224 */ /* 0x010fc600078e0095 */
[----:B------:R-:W4:Y:S01]  /*c100*/  LDL.LU R149, [R1+0x680] ;  /* 0x0006800001957983 */ /* 0x000f220000300800 */
[----:B---3--:R-:W-:-:S03]  /*c110*/  IMAD.MOV.U32 R47, RZ, RZ, R150 ;  /* 0x000000ffff2f7224 */ /* 0x008fc600078e0096 */
[----:B------:R-:W3:Y:S01]  /*c120*/  LDL.LU R150, [R1+0x67c] ;  /* 0x00067c0001967983 */ /* 0x000ee20000300800 */
[----:B------:R-:W-:-:S03]  /*c130*/  IMAD.MOV.U32 R52, RZ, RZ, R151 ;  /* 0x000000ffff347224 */ /* 0x000fc600078e0097 */
[----:B------:R-:W3:Y:S01]  /*c140*/  LDL.LU R151, [R1+0x678] ;  /* 0x0006780001977983 */ /* 0x000ee20000300800 */
[----:B------:R-:W-:Y:S02]  /*c150*/  F2FP.F16.F32.PACK_AB R51, R55, R54 ;  /* 0x000000363733723e */ /* 0x000fe400000000ff */
[----:B------:R-:W-:Y:S01]  /*c160*/  F2FP.F16.F32.PACK_AB R57, R59, R58 ;  /* 0x0000003a3b39723e */ /* 0x000fe200000000ff */
[----:B------:R-:W3:Y:S01]  /*c170*/  LDL.LU R53, [R1+0x604] ;  /* 0x0006040001357983 */ /* 0x000ee20000300800 */
[----:B------:R-:W-:-:S03]  /*c180*/  F2FP.F16.F32.PACK_AB R58, R61, R60 ;  /* 0x0000003c3d3a723e */ /* 0x000fc600000000ff */
[----:B------:R-:W3:Y:S01]  /*c190*/  LDL.LU R54, [R1+0x608] ;  /* 0x0006080001367983 */ /* 0x000ee20000300800 */
[----:B------:R-:W-:Y:S02]  /*c1a0*/  F2FP.F16.F32.PACK_AB R59, R63, R62 ;  /* 0x0000003e3f3b723e */ /* 0x000fe400000000ff */
[----:B------:R-:W-:Y:S02]  /*c1b0*/  F2FP.F16.F32.PACK_AB R33, R35, R34 ;  /* 0x000000222321723e */ /* 0x000fe400000000ff */
[----:B------:R-:W-:Y:S02]  /*c1c0*/  F2FP.F16.F32.PACK_AB R34, R37, R36 ;  /* 0x000000242522723e */ /* 0x000fe400000000ff */
[----:B------:R-:W-:Y:S02]  /*c1d0*/  R2UR UR5, R0 ;  /* 0x00000000000572ca */ /* 0x000fe400000e0000 */
[----:B------:R-:W1:Y:S01]  /*c1e0*/  S2R R0, SR_TID.X ;  /* 0x0000000000007919 */ /* 0x000e620000002100 */
[----:B--2---:R-:W-:-:S02]  /*c1f0*/  IMAD.MOV.U32 R55, RZ, RZ, R148 ;  /* 0x000000ffff377224 */ /* 0x004fc400078e0094 */
[----:B------:R-:W2:Y:S01]  /*c200*/  LDL.LU R148, [R1+0x674] ;  /* 0x0006740001947983 */ /* 0x000ea20000300800 */
[----:B----4-:R-:W-:-:S03]  /*c210*/  IMAD.MOV.U32 R60, RZ, RZ, R149 ;  /* 0x000000ffff3c7224 */ /* 0x010fc600078e0095 */
[----:B------:R-:W2:Y:S01]  /*c220*/  LDL.LU R149, [R1+0x670] ;  /* 0x0006700001957983 */ /* 0x000ea20000300800 */
[----:B---3--:R-:W-:-:S03]  /*c230*/  IMAD.MOV.U32 R61, RZ, RZ, R150 ;  /* 0x000000ffff3d7224 */ /* 0x008fc600078e0096 */
[----:B------:R-:W3:Y:S01]  /*c240*/  LDL.LU R150, [R1+0x66c] ;  /* 0x00066c0001967983 */ /* 0x000ee20000300800 */
[----:B------:R-:W-:-:S03]  /*c250*/  IMAD.MOV.U32 R62, RZ, RZ, R151 ;  /* 0x000000ffff3e7224 */ /* 0x000fc600078e0097 */
[----:B------:R-:W3:Y:S04]  /*c260*/  LDL.LU R151, [R1+0x668] ;  /* 0x0006680001977983 */ /* 0x000ee80000300800 */
[----:B------:R-:W4:Y:S04]  /*c270*/  LDL.LU R63, [R1+0x64c] ;  /* 0x00064c00013f7983 */ /* 0x000f280000300800 */
[----:B------:R-:W2:Y:S04]  /*c280*/  LDL.LU R36, [R1+0x430] ;  /* 0x0004300001247983 */ /* 0x000ea80000300800 */
[----:B------:R-:W2:Y:S01]  /*c290*/  LDL.LU R37, [R1+0x434] ;  /* 0x0004340001257983 */ /* 0x000ea20000300800 */
[----:B-1----:R-:W-:-:S05]  /*c2a0*/  IMAD.SHL.U32 R0, R0, 0x40, RZ ;  /* 0x0000004000007824 */ /* 0x002fca00078e00ff */
[----:B------:R-:W-:Y:S02]  /*c2b0*/  LOP3.LUT R252, R252, 0x1800, R0, 0xf8, !PT ;  /* 0x00001800fcfc7812 */ /* 0x000fe400078ef800 */
[----:B------:R-:W1:Y:S01]  /*c2c0*/  S2R R0, SR_TID.X ;  /* 0x0000000000007919 */ /* 0x000e620000002100 */
[----:B------:R-:W-:Y:S01]  /*c2d0*/  F2FP.F16.F32.PACK_AB R35, R39, R38 ;  /* 0x000000262723723e */ /* 0x000fe200000000ff */
[----:B------:R-:W-:Y:S02]  /*c2e0*/  IMAD.MOV.U32 R39, RZ, RZ, R2 ;  /* 0x000000ffff277224 */ /* 0x000fe400078e0002 */
[----:B------:R-:W-:Y:S01]  /*c2f0*/  IMAD.U32 R2, RZ, RZ, UR4 ;  /* 0x00000004ff027e24 */ /* 0x000fe2000f8e00ff */
[----:B------:R-:W-:-:S04]  /*c300*/  F2FP.F16.F32.PACK_AB R120, R121, R120 ;  /* 0x000000787978723e */ /* 0x000fc800000000ff */
[----:B------:R-:W-:Y:S02]  /*c310*/  @P0 R2UR UR8, R2 ;  /* 0x00000000020802ca */ /* 0x000fe400000e0000 */
[----:B------:R-:W-:Y:S02]  /*c320*/  LOP3.LUT R2, R252, 0x20, RZ, 0x3c, !PT ;  /* 0x00000020fc027812 */ /* 0x000fe400078e3cff */
[----:B-1----:R-:W-:-:S04]  /*c330*/  SHF.R.U32.HI R0, RZ, 0x5, R0 ;  /* 0x00000005ff007819 */ /* 0x002fc80000011600 */
[----:B------:R-:W-:-:S04]  /*c340*/  LOP3.LUT R0, R0, 0x3, RZ, 0xc0, !PT ;  /* 0x0000000300007812 */ /* 0x000fc800078ec0ff */
[----:B------:R-:W-:Y:S01]  /*c350*/  R2UR UR4, R0 ;  /* 0x00000000000472ca */ /* 0x000fe200000e0000 */
[----:B------:R-:W-:-:S05]  /*c360*/  VIADD R0, R252, UR60 ;  /* 0x0000003cfc007c36 */ /* 0x000fca0008000000 */
[----:B------:R-:W-:Y:S04]  /*c370*/  STSM.16.M88.4 [R0], R100 ;  /* 0x0000006400007844 */ /* 0x000fe80000000200 */
[----:B------:R-:W-:Y:S04]  /*c380*/  STSM.16.M88.4 [R0+0x8000], R92 ;  /* 0x0080005c00007844 */ /* 0x000fe80000000200 */
[----:B------:R-:W-:Y:S04]  /*c390*/  STSM.16.M88.4 [R0+0x10000], R84 ;  /* 0x0100005400007844 */ /* 0x000fe80000000200 */
[----:B------:R-:W-:Y:S04]  /*c3a0*/  STSM.16.M88.4 [R0+0x18000], R76 ;  /* 0x0180004c00007844 */ /* 0x000fe80000000200 */
[----:B------:R-:W-:Y:S04]  /*c3b0*/  STSM.16.M88.4 [R0+0x2000], R68 ;  /* 0x0020004400007844 */ /* 0x000fe80000000200 */
[----:B------:R-:W-:Y:S01]  /*c3c0*/  STSM.16.M88.4 [R0+0xa000], R232 ;  /* 0x00a000e800007844 */ /* 0x000fe20000000200 */
[----:B------:R-:W-:-:S03]  /*c3d0*/  F2FP.F16.F32.PACK_AB R121, R123, R122 ;  /* 0x0000007a7b79723e */ /* 0x000fc600000000ff */
[----:B------:R-:W-:Y:S01]  /*c3e0*/  STSM.16.M88.4 [R0+0x12000], R200 ;  /* 0x012000c800007844 */ /* 0x000fe20000000200 */
[----:B------:R-:W-:-:S03]  /*c3f0*/  F2FP.F16.F32.PACK_AB R122, R125, R124 ;  /* 0x0000007c7d7a723e */ /* 0x000fc600000000ff */
[----:B------:R-:W-:Y:S01]  /*c400*/  STSM.16.M88.4 [R0+0x1a000], R168 ;  /* 0x01a000a800007844 */ /* 0x000fe20000000200 */
[----:B------:R-:W-:-:S03]  /*c410*/  F2FP.F16.F32.PACK_AB R123, R127, R126 ;  /* 0x0000007e7f7b723e */ /* 0x000fc600000000ff */
[----:B------:R-:W-:Y:S01]  /*c420*/  STSM.16.M88.4 [R0+0x4000], R8 ;  /* 0x0040000800007844 */ /* 0x000fe20000000200 */
[----:B------:R-:W-:-:S03]  /*c430*/  VIADD R2, R2, UR60 ;  /* 0x0000003c02027c36 */ /* 0x000fc60008000000 */
[----:B------:R-:W-:Y:S04]  /*c440*/  STSM.16.M88.4 [R0+0xc000], R156 ;  /* 0x00c0009c00007844 */ /* 0x000fe80000000200 */
[----:B------:R-:W-:Y:S04]  /*c450*/  STSM.16.M88.4 [R0+0x14000], R188 ;  /* 0x014000bc00007844 */ /* 0x000fe80000000200 */
[----:B------:R-:W-:Y:S04]  /*c460*/  STSM.16.M88.4 [R0+0x1c000], R220 ;  /* 0x01c000dc00007844 */ /* 0x000fe80000000200 */
[----:B------:R-:W-:Y:S04]  /*c470*/  STSM.16.M88.4 [R0+0x6000], R24 ;  /* 0x0060001800007844 */ /* 0x000fe80000000200 */
[----:B------:R-:W-:Y:S04]  /*c480*/  STSM.16.M88.4 [R0+0xe000], R56 ;  /* 0x00e0003800007844 */ /* 0x000fe80000000200 */
[----:B------:R-:W-:Y:S04]  /*c490*/  STSM.16.M88.4 [R0+0x16000], R88 ;  /* 0x0160005800007844 */ /* 0x000fe80000000200 */
[----:B------:R-:W-:Y:S01]  /*c4a0*/  STSM.16.M88.4 [R0+0x1e000], R120 ;  /* 0x01e0007800007844 */ /* 0x000fe20000000200 */
[----:B------:R-:W-:-:S03]  /*c4b0*/  IMAD.MOV.U32 R38, RZ, RZ, R3 ;  /* 0x000000ffff267224 */ /* 0x000fc600078e0003 */
[----:B----4-:R1:W-:Y:S04]  /*c4c0*/  STSM.16.M88.4 [R2], R60 ;  /* 0x0000003c02007844 */ /* 0x0103e80000000200 */
[----:B------:R-:W-:Y:S04]  /*c4d0*/  STSM.16.M88.4 [R2+0x8000], R52 ;  /* 0x0080003402007844 */ /* 0x000fe80000000200 */
[----:B-1----:R-:W4:Y:S04]  /*c4e0*/  LDL.LU R60, [R1+0x420] ;  /* 0x00042000013c7983 */ /* 0x002f280000300800 */
        /* <DEDUP_REMOVED lines=12> */
[----:B------:R-:W-:Y:S04]  /*c5b0*/  STSM.16.M88.4 [R2+0x10000], R44 ;  /* 0x0100002c02007844 */ /* 0x000fe80000000200 */
[----:B------:R-:W4:Y:S04]  /*c5c0*/  LDL.LU R77, [R1+0x4a4] ;  /* 0x0004a400014d7983 */ /* 0x000f280000300800 */
[----:B--2---:R-:W-:Y:S04]  /*c5d0*/  STSM.16.M88.4 [R2+0x18000], R36 ;  /* 0x0180002402007844 */ /* 0x004fe80000000200 */
[----:B------:R-:W2:Y:S04]  /*c5e0*/  LDL.LU R78, [R1+0x4a8] ;  /* 0x0004a800014e7983 */ /* 0x000ea80000300800 */
[----:B------:R1:W-:Y:S04]  /*c5f0*/  STSM.16.M88.4 [R2+0x2000], R28 ;  /* 0x0020001c02007844 */ /* 0x0003e80000000200 */
[----:B------:R-:W2:Y:S04]  /*c600*/  LDL.LU R79, [R1+0x4ac] ;  /* 0x0004ac00014f7983 */ /* 0x000ea80000300800 */
[----:B-1----:R-:W2:Y:S04]  /*c610*/  LDL.LU R28, [R1+0x410] ;  /* 0x00041000011c7983 */ /* 0x002ea80000300800 */
        /* <DEDUP_REMOVED lines=15> */
[----:B------:R-:W-:-:S03]  /*c710*/  IMAD.U32 R3, RZ, RZ, UR5 ;  /* 0x00000005ff037e24 */ /* 0x000fc6000f8e00ff */
[----:B------:R-:W-:Y:S02]  /*c720*/  STSM.16.M88.4 [R2+0xa000], R224 ;  /* 0x00a000e002007844 */ /* 0x000fe40000000200 */
[----:B------:R-:W-:Y:S02]  /*c730*/  @P0 R2UR UR9, R3 ;  /* 0x00000000030902ca */ /* 0x000fe400000e0000 */
[----:B------:R-:W-:Y:S01]  /*c740*/  STSM.16.M88.4 [R2+0x12000], R192 ;  /* 0x012000c002007844 */ /* 0x000fe20000000200 */
[----:B------:R-:W-:Y:S02]  /*c750*/  LOP3.LUT R3, R252, 0x40, RZ, 0x3c, !PT ;  /* 0x00000040fc037812 */ /* 0x000fe400078e3cff */
[----:B------:R-:W-:Y:S01]  /*c760*/  F2FP.F16.F32.PACK_AB R128, R129, R128 ;  /* 0x000000808180723e */ /* 0x000fe200000000ff */
[----:B------:R-:W-:Y:S01]  /*c770*/  STSM.16.M88.4 [R2+0x1a000], R160 ;  /* 0x01a000a002007844 */ /* 0x000fe20000000200 */
[----:B------:R-:W-:-:S03]  /*c780*/  F2FP.F16.F32.PACK_AB R129, R131, R130 ;  /* 0x000000828381723e */ /* 0x000fc600000000ff */
[----:B------:R-:W-:Y:S01]  /*c790*/  STSM.16.M88.4 [R2+0x4000], R4 ;  /* 0x0040000402007844 */ /* 0x000fe20000000200 */
[----:B------:R-:W-:Y:S01]  /*c7a0*/  F2FP.F16.F32.PACK_AB R130, R133, R132 ;  /* 0x000000848582723e */ /* 0x000fe200000000ff */
[----:B------:R-:W-:Y:S01]  /*c7b0*/  VIADD R3, R3, UR60 ;  /* 0x0000003c03037c36 */ /* 0x000fe20008000000 */
[----:B------:R-:W-:Y:S01]  /*c7c0*/  F2FP.F16.F32.PACK_AB R131, R135, R134 ;  /* 0x000000868783723e */ /* 0x000fe200000000ff */
[----:B------:R-:W-:Y:S04]  /*c7d0*/  STSM.16.M88.4 [R2+0xc000], R164 ;  /* 0x00c000a402007844 */ /* 0x000fe80000000200 */
[----:B------:R-:W-:Y:S04]  /*c7e0*/  STSM.16.M88.4 [R2+0x14000], R196 ;  /* 0x014000c402007844 */ /* 0x000fe80000000200 */
[----:B------:R-:W-:Y:S04]  /*c7f0*/  STSM.16.M88.4 [R2+0x1c000], R228 ;  /* 0x01c000e402007844 */ /* 0x000fe80000000200 */
[----:B------:R-:W-:Y:S04]  /*c800*/  STSM.16.M88.4 [R2+0x6000], R32 ;  /* 0x0060002002007844 */ /* 0x000fe80000000200 */
[----:B------:R-:W-:Y:S04]  /*c810*/  STSM.16.M88.4 [R2+0xe000], R64 ;  /* 0x00e0004002007844 */ /* 0x000fe80000000200 */
[----:B------:R-:W-:Y:S04]  /*c820*/  STSM.16.M88.4 [R2+0x16000], R96 ;  /* 0x0160006002007844 */ /* 0x000fe80000000200 */
[----:B------:R-:W-:Y:S01]  /*c830*/  STSM.16.M88.4 [R2+0x1e000], R128 ;  /* 0x01e0008002007844 */ /* 0x000fe20000000200 */
[----:B------:R-:W-:-:S02]  /*c840*/  LOP3.LUT R252, R252, 0x60, RZ, 0x3c, !PT ;  /* 0x00000060fcfc7812 */ /* 0x000fc400078e3cff */
[----:B------:R-:W-:Y:S02]  /*c850*/  F2FP.F16.F32.PACK_AB R104, R105, R104 ;  /* 0x000000686968723e */ /* 0x000fe400000000ff */
[----:B------:R-:W-:Y:S02]  /*c860*/  F2FP.F16.F32.PACK_AB R105, R107, R106 ;  /* 0x0000006a6b69723e */ /* 0x000fe400000000ff */
[----:B------:R-:W-:Y:S02]  /*c870*/  F2FP.F16.F32.PACK_AB R136, R137, R136 ;  /* 0x000000888988723e */ /* 0x000fe400000000ff */
[----:B------:R-:W-:Y:S02]  /*c880*/  F2FP.F16.F32.PACK_AB R106, R109, R108 ;  /* 0x0000006c6d6a723e */ /* 0x000fe400000000ff */
[----:B------:R-:W-:Y:S02]  /*c890*/  F2FP.F16.F32.PACK_AB R107, R111, R110 ;  /* 0x0000006e6f6b723e */ /* 0x000fe400000000ff */
[----:B------:R-:W-:Y:S01]  /*c8a0*/  F2FP.F16.F32.PACK_AB R137, R139, R138 ;  /* 0x0000008a8b89723e */ /* 0x000fe200000000ff */
[----:B------:R-:W-:Y:S01]  /*c8b0*/  VIADD R252, R252, UR60 ;  /* 0x0000003cfcfc7c36 */ /* 0x000fe20008000000 */
        /* <DEDUP_REMOVED lines=9> */
[----:B---3--:R-:W-:Y:S01]  /*c950*/  F2FP.F16.F32.PACK_AB R147, R151, R150 ;  /* 0x000000969793723e */ /* 0x008fe200000000ff */
[----:B------:R-:W-:Y:S02]  /*c960*/  ULEA UR5, UR4, UR39, 0x6 ;  /* 0x0000002704057291 */ /* 0x000fe4000f8e303f */
[----:B------:R-:W-:Y:S01]  /*c970*/  ULEA UR4, UR4, UR60, 0xf ;  /* 0x0000003c04047291 */ /* 0x000fe2000f8e783f */
[----:B------:R-:W-:Y:S01]  /*c980*/  UMOV UR6, UR35 ;  /* 0x0000002300067c82 */ /* 0x000fe20008000000 */
[----:B----4-:R-:W-:Y:S04]  /*c990*/  STSM.16.M88.4 [R3], R84 ;  /* 0x0000005403007844 */ /* 0x010fe80000000200 */
[----:B--2---:R-:W-:Y:S04]  /*c9a0*/  STSM.16.M88.4 [R3+0x8000], R76 ;  /* 0x0080004c03007844 */ /* 0x004fe80000000200 */
[----:B------:R-:W-:Y:S04]  /*c9b0*/  STSM.16.M88.4 [R3+0x10000], R68 ;  /* 0x0100004403007844 */ /* 0x000fe80000000200 */
        /* <DEDUP_REMOVED lines=13> */
[----:B------:R-:W-:Y:S04]  /*ca90*/  STSM.16.M88.4 [R252], R52 ;  /* 0x00000034fc007844 */ /* 0x000fe80000000200 */
        /* <DEDUP_REMOVED lines=14> */
[----:B------:R-:W-:Y:S01]  /*cb80*/  STSM.16.M88.4 [R252+0x1e000], R144 ;  /* 0x01e00090fc007844 */ /* 0x000fe20000000200 */
[----:B------:R1:W-:Y:S06]  /*cb90*/  MEMBAR.ALL.CTA ;  /* 0x0000000000007992 */ /* 0x0003ec0000008000 */
[----:B-1----:R-:W1:Y:S02]  /*cba0*/  FENCE.VIEW.ASYNC.S ;  /* 0x00000000000073c6 */ /* 0x002e640000000000 */
[----:B-1----:R-:W-:Y:S06]  /*cbb0*/  BAR.SYNC.DEFER_BLOCKING 0x0 ;  /* 0x0000000000007b1d */ /* 0x002fec0000010000 */
[----:B------:R1:W-:Y:S01]  /*cbc0*/  UTMASTG.2D [UR4], [UR8] ;  /* 0x00000004080073b5 */ /* 0x0003e20008008000 */
[----:B------:R0:W-:Y:S01]  /*cbd0*/  UTMACMDFLUSH ;  /* 0x00000000000079b7 */ /* 0x0001e20000000000 */
[----:B------:R-:W-:-:S04]  /*cbe0*/  DEPBAR.LE SB0, 0x0 ;  /* 0x000080000000791a */ /* 0x000fc80000000000 */
[----:B------:R-:W-:Y:S06]  /*cbf0*/  BAR.SYNC.DEFER_BLOCKING 0x0 ;  /* 0x0000000000007b1d */ /* 0x000fec0000010000 */
[----:B-1----:R-:W-:Y:S05]  /*cc00*/  EXIT ;  /* 0x000000000000794d */ /* 0x002fea0003800000 */
.L_x_48:
[----:B------:R-:W1:Y:S02]  /*cc10*/  SYNCS.PHASECHK.TRANS64.TRYWAIT P0, [UR60+0x20000], R2 ;  /* 0x02000002ff0075a7 */ /* 0x000e64000800017c */
[----:B-1----:R-:W-:Y:S05]  /*cc20*/  @!P0 BRA `(.L_x_48) ;  /* 0xfffffffc00f88947 */ /* 0x002fea000383ffff */
[----:B------:R-:W-:Y:S05]  /*cc30*/  BRA `(.L_x_50) ;  /* 0xffffff8400807947 */ /* 0x000fea000383ffff */
.L_x_51:
[----:B------:R-:W-:-:S00]  /*cc40*/  BRA `(.L_x_51) ;  /* 0xfffffffc00fc7947 */ /* 0x000fc0000383ffff */
[----:B------:R-:W-:-:S00]  /*cc50*/  NOP ;  /* 0x0000000000007918 */ /* 0x000fc00000000000 */
        /* <DEDUP_REMOVED lines=10> */
.L_x_52:


//--------------------- .nv.shared.gluon_wgmma    --------------------------
	.section	.nv.shared.gluon_wgmma,"aw",@nobits
	.sectionflags	@""
	.align	16
	.zero		1024


//--------------------- .nv.shared.reserved.0     --------------------------
	.section	.nv.shared.reserved.0,"aw",@nobits
	.weak		__nv_reservedSMEM_offset_0_alias
	.size		__nv_reservedSMEM_offset_0_alias, 0, 0
	.other		__nv_reservedSMEM_offset_0_alias,@"STO_CUDA_RESERVED_SHARED STV_DEFAULT"
__nv_reservedSMEM_offset_0_alias:
	.zero		0


//--------------------- .nv.constant0.gluon_wgmma --------------------------
	.section	.nv.constant0.gluon_wgmma,"a",@progbits
	.sectionflags	@""
	.align	4
.nv.constant0.gluon_wgmma:
	.zero		608


//--------------------- SYMBOLS --------------------------

	.type		.nv.reservedSmem.offset0,@object
	.size		.nv.reservedSmem.offset0,0x4
